//
// Generated by NVIDIA NVVM Compiler
//
// Compiler Build ID: CL-36424714
// Cuda compilation tools, release 13.0, V13.0.88
// Based on NVVM 20.0.0
//

.version 9.0
.target sm_100
.address_size 64

	// .globl	_Z12particlefuncPiS_S_PdP16particlepositionS2_P16particlemove_sphS_
.global .align 4 .b8 precalc_xorwow_matrix[102400];
.global .align 4 .b8 precalc_xorwow_offset_matrix[102400];
.global .align 4 .b8 mrg32k3aM1[2304];
.global .align 4 .b8 mrg32k3aM2[2304];
.global .align 4 .b8 mrg32k3aM1SubSeq[2016];
.global .align 4 .b8 mrg32k3aM2SubSeq[2016];
.global .align 4 .b8 mrg32k3aM1Seq[2304];
.global .align 4 .b8 mrg32k3aM2Seq[2304];
.const .align 8 .b8 __cr_lgamma_table[72];
.global .align 4 .b8 __cudart_i2opi_f[24] = {65, 144, 67, 60, 153, 149, 98, 219, 192, 221, 52, 245, 209, 87, 39, 252, 41, 21, 68, 78, 110, 131, 249, 162};

.visible .entry _Z12particlefuncPiS_S_PdP16particlepositionS2_P16particlemove_sphS_(
	.param .u64 .ptr .align 1 _Z12particlefuncPiS_S_PdP16particlepositionS2_P16particlemove_sphS__param_0,
	.param .u64 .ptr .align 1 _Z12particlefuncPiS_S_PdP16particlepositionS2_P16particlemove_sphS__param_1,
	.param .u64 .ptr .align 1 _Z12particlefuncPiS_S_PdP16particlepositionS2_P16particlemove_sphS__param_2,
	.param .u64 .ptr .align 1 _Z12particlefuncPiS_S_PdP16particlepositionS2_P16particlemove_sphS__param_3,
	.param .u64 .ptr .align 1 _Z12particlefuncPiS_S_PdP16particlepositionS2_P16particlemove_sphS__param_4,
	.param .u64 .ptr .align 1 _Z12particlefuncPiS_S_PdP16particlepositionS2_P16particlemove_sphS__param_5,
	.param .u64 .ptr .align 1 _Z12particlefuncPiS_S_PdP16particlepositionS2_P16particlemove_sphS__param_6,
	.param .u64 .ptr .align 1 _Z12particlefuncPiS_S_PdP16particlepositionS2_P16particlemove_sphS__param_7
)
{
	.local .align 8 .b8 	__local_depot0[96];
	.reg .b64 	%SP;
	.reg .b64 	%SPL;
	.reg .pred 	%p<160>;
	.reg .b32 	%r<2614>;
	.reg .b32 	%f<133>;
	.reg .b64 	%rd<140>;
	.reg .b64 	%fd<52>;

	mov.u64 	%SPL, __local_depot0;
	ld.param.u64 	%rd41, [_Z12particlefuncPiS_S_PdP16particlepositionS2_P16particlemove_sphS__param_0];
	ld.param.u64 	%rd35, [_Z12particlefuncPiS_S_PdP16particlepositionS2_P16particlemove_sphS__param_2];
	ld.param.u64 	%rd37, [_Z12particlefuncPiS_S_PdP16particlepositionS2_P16particlemove_sphS__param_4];
	ld.param.u64 	%rd38, [_Z12particlefuncPiS_S_PdP16particlepositionS2_P16particlemove_sphS__param_5];
	ld.param.u64 	%rd39, [_Z12particlefuncPiS_S_PdP16particlepositionS2_P16particlemove_sphS__param_6];
	ld.param.u64 	%rd40, [_Z12particlefuncPiS_S_PdP16particlepositionS2_P16particlemove_sphS__param_7];
	cvta.to.global.u64 	%rd42, %rd41;
	add.u64 	%rd1, %SPL, 0;
	add.u64 	%rd2, %SPL, 0;
	add.u64 	%rd3, %SPL, 0;
	add.u64 	%rd4, %SPL, 0;
	add.u64 	%rd5, %SPL, 48;
	mov.u32 	%r1145, %ctaid.x;
	mov.u32 	%r1146, %ntid.x;
	mov.u32 	%r1147, %tid.x;
	mad.lo.s32 	%r1, %r1145, %r1146, %r1147;
	ld.global.u32 	%r1148, [%rd42];
	setp.gt.s32 	%p1, %r1, %r1148;
	@%p1 bra 	$L__BB0_260;
	cvt.s64.s32 	%rd6, %r1;
	mov.b32 	%r2033, 1291933169;
	mov.b32 	%r1154, 530343156;
	st.local.v2.u32 	[%rd5], {%r1154, %r2033};
	mov.b32 	%r2031, -123459836;
	mov.b32 	%r2032, 1346362681;
	st.local.v2.u32 	[%rd5+8], {%r2032, %r2031};
	mov.b32 	%r2029, 1174259701;
	mov.b32 	%r2030, -589760388;
	st.local.v2.u32 	[%rd5+16], {%r2030, %r2029};
	setp.eq.s32 	%p2, %r1, 0;
	@%p2 bra 	$L__BB0_116;
	mov.b32 	%r2016, 0;
	mov.b32 	%r2033, 1291933169;
	mov.b32 	%r2032, 1346362681;
	mov.b32 	%r2031, -123459836;
	mov.b32 	%r2030, -589760388;
	mov.b32 	%r2029, 1174259701;
	mov.u64 	%rd49, precalc_xorwow_matrix;
	mov.u64 	%rd135, %rd6;
$L__BB0_3:
	mov.u64 	%rd7, %rd135;
	and.b64  	%rd8, %rd7, 3;
	setp.eq.s64 	%p3, %rd8, 0;
	@%p3 bra 	$L__BB0_115;
	mul.wide.u32 	%rd48, %r2016, 3200;
	add.s64 	%rd9, %rd49, %rd48;
	mov.b32 	%r2029, 0;
	mov.u32 	%r2030, %r2029;
	mov.u32 	%r2031, %r2029;
	mov.u32 	%r2032, %r2029;
	mov.u32 	%r2033, %r2029;
	mov.u32 	%r2022, %r2029;
$L__BB0_5:
	mul.wide.u32 	%rd50, %r2022, 4;
	add.s64 	%rd51, %rd5, %rd50;
	ld.local.u32 	%r14, [%rd51+4];
	shl.b32 	%r15, %r2022, 5;
	mov.b32 	%r2028, 0;
$L__BB0_6:
	.pragma "nounroll";
	shr.u32 	%r1163, %r14, %r2028;
	and.b32  	%r1164, %r1163, 1;
	setp.eq.b32 	%p4, %r1164, 1;
	not.pred 	%p5, %p4;
	add.s32 	%r1165, %r15, %r2028;
	mul.lo.s32 	%r1166, %r1165, 5;
	mul.wide.u32 	%rd52, %r1166, 4;
	add.s64 	%rd10, %rd9, %rd52;
	@%p5 bra 	$L__BB0_8;
	ld.global.u32 	%r1167, [%rd10];
	xor.b32  	%r2033, %r2033, %r1167;
	ld.global.u32 	%r1168, [%rd10+4];
	xor.b32  	%r2032, %r2032, %r1168;
	ld.global.u32 	%r1169, [%rd10+8];
	xor.b32  	%r2031, %r2031, %r1169;
	ld.global.u32 	%r1170, [%rd10+12];
	xor.b32  	%r2030, %r2030, %r1170;
	ld.global.u32 	%r1171, [%rd10+16];
	xor.b32  	%r2029, %r2029, %r1171;
$L__BB0_8:
	and.b32  	%r1173, %r1163, 2;
	setp.eq.s32 	%p6, %r1173, 0;
	@%p6 bra 	$L__BB0_10;
	ld.global.u32 	%r1174, [%rd10+20];
	xor.b32  	%r2033, %r2033, %r1174;
	ld.global.u32 	%r1175, [%rd10+24];
	xor.b32  	%r2032, %r2032, %r1175;
	ld.global.u32 	%r1176, [%rd10+28];
	xor.b32  	%r2031, %r2031, %r1176;
	ld.global.u32 	%r1177, [%rd10+32];
	xor.b32  	%r2030, %r2030, %r1177;
	ld.global.u32 	%r1178, [%rd10+36];
	xor.b32  	%r2029, %r2029, %r1178;
$L__BB0_10:
	and.b32  	%r1180, %r1163, 4;
	setp.eq.s32 	%p7, %r1180, 0;
	@%p7 bra 	$L__BB0_12;
	ld.global.u32 	%r1181, [%rd10+40];
	xor.b32  	%r2033, %r2033, %r1181;
	ld.global.u32 	%r1182, [%rd10+44];
	xor.b32  	%r2032, %r2032, %r1182;
	ld.global.u32 	%r1183, [%rd10+48];
	xor.b32  	%r2031, %r2031, %r1183;
	ld.global.u32 	%r1184, [%rd10+52];
	xor.b32  	%r2030, %r2030, %r1184;
	ld.global.u32 	%r1185, [%rd10+56];
	xor.b32  	%r2029, %r2029, %r1185;
$L__BB0_12:
	and.b32  	%r1187, %r1163, 8;
	setp.eq.s32 	%p8, %r1187, 0;
	@%p8 bra 	$L__BB0_14;
	ld.global.u32 	%r1188, [%rd10+60];
	xor.b32  	%r2033, %r2033, %r1188;
	ld.global.u32 	%r1189, [%rd10+64];
	xor.b32  	%r2032, %r2032, %r1189;
	ld.global.u32 	%r1190, [%rd10+68];
	xor.b32  	%r2031, %r2031, %r1190;
	ld.global.u32 	%r1191, [%rd10+72];
	xor.b32  	%r2030, %r2030, %r1191;
	ld.global.u32 	%r1192, [%rd10+76];
	xor.b32  	%r2029, %r2029, %r1192;
$L__BB0_14:
	and.b32  	%r1194, %r1163, 16;
	setp.eq.s32 	%p9, %r1194, 0;
	@%p9 bra 	$L__BB0_16;
	ld.global.u32 	%r1195, [%rd10+80];
	xor.b32  	%r2033, %r2033, %r1195;
	ld.global.u32 	%r1196, [%rd10+84];
	xor.b32  	%r2032, %r2032, %r1196;
	ld.global.u32 	%r1197, [%rd10+88];
	xor.b32  	%r2031, %r2031, %r1197;
	ld.global.u32 	%r1198, [%rd10+92];
	xor.b32  	%r2030, %r2030, %r1198;
	ld.global.u32 	%r1199, [%rd10+96];
	xor.b32  	%r2029, %r2029, %r1199;
$L__BB0_16:
	and.b32  	%r1201, %r1163, 32;
	setp.eq.s32 	%p10, %r1201, 0;
	@%p10 bra 	$L__BB0_18;
	ld.global.u32 	%r1202, [%rd10+100];
	xor.b32  	%r2033, %r2033, %r1202;
	ld.global.u32 	%r1203, [%rd10+104];
	xor.b32  	%r2032, %r2032, %r1203;
	ld.global.u32 	%r1204, [%rd10+108];
	xor.b32  	%r2031, %r2031, %r1204;
	ld.global.u32 	%r1205, [%rd10+112];
	xor.b32  	%r2030, %r2030, %r1205;
	ld.global.u32 	%r1206, [%rd10+116];
	xor.b32  	%r2029, %r2029, %r1206;
$L__BB0_18:
	and.b32  	%r1208, %r1163, 64;
	setp.eq.s32 	%p11, %r1208, 0;
	@%p11 bra 	$L__BB0_20;
	ld.global.u32 	%r1209, [%rd10+120];
	xor.b32  	%r2033, %r2033, %r1209;
	ld.global.u32 	%r1210, [%rd10+124];
	xor.b32  	%r2032, %r2032, %r1210;
	ld.global.u32 	%r1211, [%rd10+128];
	xor.b32  	%r2031, %r2031, %r1211;
	ld.global.u32 	%r1212, [%rd10+132];
	xor.b32  	%r2030, %r2030, %r1212;
	ld.global.u32 	%r1213, [%rd10+136];
	xor.b32  	%r2029, %r2029, %r1213;
$L__BB0_20:
	and.b32  	%r1215, %r1163, 128;
	setp.eq.s32 	%p12, %r1215, 0;
	@%p12 bra 	$L__BB0_22;
	ld.global.u32 	%r1216, [%rd10+140];
	xor.b32  	%r2033, %r2033, %r1216;
	ld.global.u32 	%r1217, [%rd10+144];
	xor.b32  	%r2032, %r2032, %r1217;
	ld.global.u32 	%r1218, [%rd10+148];
	xor.b32  	%r2031, %r2031, %r1218;
	ld.global.u32 	%r1219, [%rd10+152];
	xor.b32  	%r2030, %r2030, %r1219;
	ld.global.u32 	%r1220, [%rd10+156];
	xor.b32  	%r2029, %r2029, %r1220;
$L__BB0_22:
	and.b32  	%r1222, %r1163, 256;
	setp.eq.s32 	%p13, %r1222, 0;
	@%p13 bra 	$L__BB0_24;
	ld.global.u32 	%r1223, [%rd10+160];
	xor.b32  	%r2033, %r2033, %r1223;
	ld.global.u32 	%r1224, [%rd10+164];
	xor.b32  	%r2032, %r2032, %r1224;
	ld.global.u32 	%r1225, [%rd10+168];
	xor.b32  	%r2031, %r2031, %r1225;
	ld.global.u32 	%r1226, [%rd10+172];
	xor.b32  	%r2030, %r2030, %r1226;
	ld.global.u32 	%r1227, [%rd10+176];
	xor.b32  	%r2029, %r2029, %r1227;
$L__BB0_24:
	and.b32  	%r1229, %r1163, 512;
	setp.eq.s32 	%p14, %r1229, 0;
	@%p14 bra 	$L__BB0_26;
	ld.global.u32 	%r1230, [%rd10+180];
	xor.b32  	%r2033, %r2033, %r1230;
	ld.global.u32 	%r1231, [%rd10+184];
	xor.b32  	%r2032, %r2032, %r1231;
	ld.global.u32 	%r1232, [%rd10+188];
	xor.b32  	%r2031, %r2031, %r1232;
	ld.global.u32 	%r1233, [%rd10+192];
	xor.b32  	%r2030, %r2030, %r1233;
	ld.global.u32 	%r1234, [%rd10+196];
	xor.b32  	%r2029, %r2029, %r1234;
$L__BB0_26:
	and.b32  	%r1236, %r1163, 1024;
	setp.eq.s32 	%p15, %r1236, 0;
	@%p15 bra 	$L__BB0_28;
	ld.global.u32 	%r1237, [%rd10+200];
	xor.b32  	%r2033, %r2033, %r1237;
	ld.global.u32 	%r1238, [%rd10+204];
	xor.b32  	%r2032, %r2032, %r1238;
	ld.global.u32 	%r1239, [%rd10+208];
	xor.b32  	%r2031, %r2031, %r1239;
	ld.global.u32 	%r1240, [%rd10+212];
	xor.b32  	%r2030, %r2030, %r1240;
	ld.global.u32 	%r1241, [%rd10+216];
	xor.b32  	%r2029, %r2029, %r1241;
$L__BB0_28:
	and.b32  	%r1243, %r1163, 2048;
	setp.eq.s32 	%p16, %r1243, 0;
	@%p16 bra 	$L__BB0_30;
	ld.global.u32 	%r1244, [%rd10+220];
	xor.b32  	%r2033, %r2033, %r1244;
	ld.global.u32 	%r1245, [%rd10+224];
	xor.b32  	%r2032, %r2032, %r1245;
	ld.global.u32 	%r1246, [%rd10+228];
	xor.b32  	%r2031, %r2031, %r1246;
	ld.global.u32 	%r1247, [%rd10+232];
	xor.b32  	%r2030, %r2030, %r1247;
	ld.global.u32 	%r1248, [%rd10+236];
	xor.b32  	%r2029, %r2029, %r1248;
$L__BB0_30:
	and.b32  	%r1250, %r1163, 4096;
	setp.eq.s32 	%p17, %r1250, 0;
	@%p17 bra 	$L__BB0_32;
	ld.global.u32 	%r1251, [%rd10+240];
	xor.b32  	%r2033, %r2033, %r1251;
	ld.global.u32 	%r1252, [%rd10+244];
	xor.b32  	%r2032, %r2032, %r1252;
	ld.global.u32 	%r1253, [%rd10+248];
	xor.b32  	%r2031, %r2031, %r1253;
	ld.global.u32 	%r1254, [%rd10+252];
	xor.b32  	%r2030, %r2030, %r1254;
	ld.global.u32 	%r1255, [%rd10+256];
	xor.b32  	%r2029, %r2029, %r1255;
$L__BB0_32:
	and.b32  	%r1257, %r1163, 8192;
	setp.eq.s32 	%p18, %r1257, 0;
	@%p18 bra 	$L__BB0_34;
	ld.global.u32 	%r1258, [%rd10+260];
	xor.b32  	%r2033, %r2033, %r1258;
	ld.global.u32 	%r1259, [%rd10+264];
	xor.b32  	%r2032, %r2032, %r1259;
	ld.global.u32 	%r1260, [%rd10+268];
	xor.b32  	%r2031, %r2031, %r1260;
	ld.global.u32 	%r1261, [%rd10+272];
	xor.b32  	%r2030, %r2030, %r1261;
	ld.global.u32 	%r1262, [%rd10+276];
	xor.b32  	%r2029, %r2029, %r1262;
$L__BB0_34:
	and.b32  	%r1264, %r1163, 16384;
	setp.eq.s32 	%p19, %r1264, 0;
	@%p19 bra 	$L__BB0_36;
	ld.global.u32 	%r1265, [%rd10+280];
	xor.b32  	%r2033, %r2033, %r1265;
	ld.global.u32 	%r1266, [%rd10+284];
	xor.b32  	%r2032, %r2032, %r1266;
	ld.global.u32 	%r1267, [%rd10+288];
	xor.b32  	%r2031, %r2031, %r1267;
	ld.global.u32 	%r1268, [%rd10+292];
	xor.b32  	%r2030, %r2030, %r1268;
	ld.global.u32 	%r1269, [%rd10+296];
	xor.b32  	%r2029, %r2029, %r1269;
$L__BB0_36:
	and.b32  	%r1271, %r1163, 32768;
	setp.eq.s32 	%p20, %r1271, 0;
	@%p20 bra 	$L__BB0_38;
	ld.global.u32 	%r1272, [%rd10+300];
	xor.b32  	%r2033, %r2033, %r1272;
	ld.global.u32 	%r1273, [%rd10+304];
	xor.b32  	%r2032, %r2032, %r1273;
	ld.global.u32 	%r1274, [%rd10+308];
	xor.b32  	%r2031, %r2031, %r1274;
	ld.global.u32 	%r1275, [%rd10+312];
	xor.b32  	%r2030, %r2030, %r1275;
	ld.global.u32 	%r1276, [%rd10+316];
	xor.b32  	%r2029, %r2029, %r1276;
$L__BB0_38:
	add.s32 	%r2028, %r2028, 16;
	setp.ne.s32 	%p21, %r2028, 32;
	@%p21 bra 	$L__BB0_6;
	mad.lo.s32 	%r1277, %r2022, -31, %r15;
	add.s32 	%r2022, %r1277, 1;
	setp.ne.s32 	%p22, %r2022, 5;
	@%p22 bra 	$L__BB0_5;
	st.local.u32 	[%rd5+4], %r2033;
	st.local.v2.u32 	[%rd5+8], {%r2032, %r2031};
	st.local.v2.u32 	[%rd5+16], {%r2030, %r2029};
	setp.eq.s64 	%p23, %rd8, 1;
	@%p23 bra 	$L__BB0_115;
	mov.b32 	%r2029, 0;
	mov.u32 	%r2030, %r2029;
	mov.u32 	%r2031, %r2029;
	mov.u32 	%r2032, %r2029;
	mov.u32 	%r2033, %r2029;
	mov.u32 	%r2114, %r2029;
$L__BB0_42:
	mul.wide.u32 	%rd53, %r2114, 4;
	add.s64 	%rd54, %rd5, %rd53;
	ld.local.u32 	%r190, [%rd54+4];
	shl.b32 	%r191, %r2114, 5;
	mov.b32 	%r2120, 0;
$L__BB0_43:
	.pragma "nounroll";
	shr.u32 	%r1280, %r190, %r2120;
	and.b32  	%r1281, %r1280, 1;
	setp.eq.b32 	%p24, %r1281, 1;
	not.pred 	%p25, %p24;
	add.s32 	%r1282, %r191, %r2120;
	mul.lo.s32 	%r1283, %r1282, 5;
	mul.wide.u32 	%rd55, %r1283, 4;
	add.s64 	%rd11, %rd9, %rd55;
	@%p25 bra 	$L__BB0_45;
	ld.global.u32 	%r1284, [%rd11];
	xor.b32  	%r2033, %r2033, %r1284;
	ld.global.u32 	%r1285, [%rd11+4];
	xor.b32  	%r2032, %r2032, %r1285;
	ld.global.u32 	%r1286, [%rd11+8];
	xor.b32  	%r2031, %r2031, %r1286;
	ld.global.u32 	%r1287, [%rd11+12];
	xor.b32  	%r2030, %r2030, %r1287;
	ld.global.u32 	%r1288, [%rd11+16];
	xor.b32  	%r2029, %r2029, %r1288;
$L__BB0_45:
	and.b32  	%r1290, %r1280, 2;
	setp.eq.s32 	%p26, %r1290, 0;
	@%p26 bra 	$L__BB0_47;
	ld.global.u32 	%r1291, [%rd11+20];
	xor.b32  	%r2033, %r2033, %r1291;
	ld.global.u32 	%r1292, [%rd11+24];
	xor.b32  	%r2032, %r2032, %r1292;
	ld.global.u32 	%r1293, [%rd11+28];
	xor.b32  	%r2031, %r2031, %r1293;
	ld.global.u32 	%r1294, [%rd11+32];
	xor.b32  	%r2030, %r2030, %r1294;
	ld.global.u32 	%r1295, [%rd11+36];
	xor.b32  	%r2029, %r2029, %r1295;
$L__BB0_47:
	and.b32  	%r1297, %r1280, 4;
	setp.eq.s32 	%p27, %r1297, 0;
	@%p27 bra 	$L__BB0_49;
	ld.global.u32 	%r1298, [%rd11+40];
	xor.b32  	%r2033, %r2033, %r1298;
	ld.global.u32 	%r1299, [%rd11+44];
	xor.b32  	%r2032, %r2032, %r1299;
	ld.global.u32 	%r1300, [%rd11+48];
	xor.b32  	%r2031, %r2031, %r1300;
	ld.global.u32 	%r1301, [%rd11+52];
	xor.b32  	%r2030, %r2030, %r1301;
	ld.global.u32 	%r1302, [%rd11+56];
	xor.b32  	%r2029, %r2029, %r1302;
$L__BB0_49:
	and.b32  	%r1304, %r1280, 8;
	setp.eq.s32 	%p28, %r1304, 0;
	@%p28 bra 	$L__BB0_51;
	ld.global.u32 	%r1305, [%rd11+60];
	xor.b32  	%r2033, %r2033, %r1305;
	ld.global.u32 	%r1306, [%rd11+64];
	xor.b32  	%r2032, %r2032, %r1306;
	ld.global.u32 	%r1307, [%rd11+68];
	xor.b32  	%r2031, %r2031, %r1307;
	ld.global.u32 	%r1308, [%rd11+72];
	xor.b32  	%r2030, %r2030, %r1308;
	ld.global.u32 	%r1309, [%rd11+76];
	xor.b32  	%r2029, %r2029, %r1309;
$L__BB0_51:
	and.b32  	%r1311, %r1280, 16;
	setp.eq.s32 	%p29, %r1311, 0;
	@%p29 bra 	$L__BB0_53;
	ld.global.u32 	%r1312, [%rd11+80];
	xor.b32  	%r2033, %r2033, %r1312;
	ld.global.u32 	%r1313, [%rd11+84];
	xor.b32  	%r2032, %r2032, %r1313;
	ld.global.u32 	%r1314, [%rd11+88];
	xor.b32  	%r2031, %r2031, %r1314;
	ld.global.u32 	%r1315, [%rd11+92];
	xor.b32  	%r2030, %r2030, %r1315;
	ld.global.u32 	%r1316, [%rd11+96];
	xor.b32  	%r2029, %r2029, %r1316;
$L__BB0_53:
	and.b32  	%r1318, %r1280, 32;
	setp.eq.s32 	%p30, %r1318, 0;
	@%p30 bra 	$L__BB0_55;
	ld.global.u32 	%r1319, [%rd11+100];
	xor.b32  	%r2033, %r2033, %r1319;
	ld.global.u32 	%r1320, [%rd11+104];
	xor.b32  	%r2032, %r2032, %r1320;
	ld.global.u32 	%r1321, [%rd11+108];
	xor.b32  	%r2031, %r2031, %r1321;
	ld.global.u32 	%r1322, [%rd11+112];
	xor.b32  	%r2030, %r2030, %r1322;
	ld.global.u32 	%r1323, [%rd11+116];
	xor.b32  	%r2029, %r2029, %r1323;
$L__BB0_55:
	and.b32  	%r1325, %r1280, 64;
	setp.eq.s32 	%p31, %r1325, 0;
	@%p31 bra 	$L__BB0_57;
	ld.global.u32 	%r1326, [%rd11+120];
	xor.b32  	%r2033, %r2033, %r1326;
	ld.global.u32 	%r1327, [%rd11+124];
	xor.b32  	%r2032, %r2032, %r1327;
	ld.global.u32 	%r1328, [%rd11+128];
	xor.b32  	%r2031, %r2031, %r1328;
	ld.global.u32 	%r1329, [%rd11+132];
	xor.b32  	%r2030, %r2030, %r1329;
	ld.global.u32 	%r1330, [%rd11+136];
	xor.b32  	%r2029, %r2029, %r1330;
$L__BB0_57:
	and.b32  	%r1332, %r1280, 128;
	setp.eq.s32 	%p32, %r1332, 0;
	@%p32 bra 	$L__BB0_59;
	ld.global.u32 	%r1333, [%rd11+140];
	xor.b32  	%r2033, %r2033, %r1333;
	ld.global.u32 	%r1334, [%rd11+144];
	xor.b32  	%r2032, %r2032, %r1334;
	ld.global.u32 	%r1335, [%rd11+148];
	xor.b32  	%r2031, %r2031, %r1335;
	ld.global.u32 	%r1336, [%rd11+152];
	xor.b32  	%r2030, %r2030, %r1336;
	ld.global.u32 	%r1337, [%rd11+156];
	xor.b32  	%r2029, %r2029, %r1337;
$L__BB0_59:
	and.b32  	%r1339, %r1280, 256;
	setp.eq.s32 	%p33, %r1339, 0;
	@%p33 bra 	$L__BB0_61;
	ld.global.u32 	%r1340, [%rd11+160];
	xor.b32  	%r2033, %r2033, %r1340;
	ld.global.u32 	%r1341, [%rd11+164];
	xor.b32  	%r2032, %r2032, %r1341;
	ld.global.u32 	%r1342, [%rd11+168];
	xor.b32  	%r2031, %r2031, %r1342;
	ld.global.u32 	%r1343, [%rd11+172];
	xor.b32  	%r2030, %r2030, %r1343;
	ld.global.u32 	%r1344, [%rd11+176];
	xor.b32  	%r2029, %r2029, %r1344;
$L__BB0_61:
	and.b32  	%r1346, %r1280, 512;
	setp.eq.s32 	%p34, %r1346, 0;
	@%p34 bra 	$L__BB0_63;
	ld.global.u32 	%r1347, [%rd11+180];
	xor.b32  	%r2033, %r2033, %r1347;
	ld.global.u32 	%r1348, [%rd11+184];
	xor.b32  	%r2032, %r2032, %r1348;
	ld.global.u32 	%r1349, [%rd11+188];
	xor.b32  	%r2031, %r2031, %r1349;
	ld.global.u32 	%r1350, [%rd11+192];
	xor.b32  	%r2030, %r2030, %r1350;
	ld.global.u32 	%r1351, [%rd11+196];
	xor.b32  	%r2029, %r2029, %r1351;
$L__BB0_63:
	and.b32  	%r1353, %r1280, 1024;
	setp.eq.s32 	%p35, %r1353, 0;
	@%p35 bra 	$L__BB0_65;
	ld.global.u32 	%r1354, [%rd11+200];
	xor.b32  	%r2033, %r2033, %r1354;
	ld.global.u32 	%r1355, [%rd11+204];
	xor.b32  	%r2032, %r2032, %r1355;
	ld.global.u32 	%r1356, [%rd11+208];
	xor.b32  	%r2031, %r2031, %r1356;
	ld.global.u32 	%r1357, [%rd11+212];
	xor.b32  	%r2030, %r2030, %r1357;
	ld.global.u32 	%r1358, [%rd11+216];
	xor.b32  	%r2029, %r2029, %r1358;
$L__BB0_65:
	and.b32  	%r1360, %r1280, 2048;
	setp.eq.s32 	%p36, %r1360, 0;
	@%p36 bra 	$L__BB0_67;
	ld.global.u32 	%r1361, [%rd11+220];
	xor.b32  	%r2033, %r2033, %r1361;
	ld.global.u32 	%r1362, [%rd11+224];
	xor.b32  	%r2032, %r2032, %r1362;
	ld.global.u32 	%r1363, [%rd11+228];
	xor.b32  	%r2031, %r2031, %r1363;
	ld.global.u32 	%r1364, [%rd11+232];
	xor.b32  	%r2030, %r2030, %r1364;
	ld.global.u32 	%r1365, [%rd11+236];
	xor.b32  	%r2029, %r2029, %r1365;
$L__BB0_67:
	and.b32  	%r1367, %r1280, 4096;
	setp.eq.s32 	%p37, %r1367, 0;
	@%p37 bra 	$L__BB0_69;
	ld.global.u32 	%r1368, [%rd11+240];
	xor.b32  	%r2033, %r2033, %r1368;
	ld.global.u32 	%r1369, [%rd11+244];
	xor.b32  	%r2032, %r2032, %r1369;
	ld.global.u32 	%r1370, [%rd11+248];
	xor.b32  	%r2031, %r2031, %r1370;
	ld.global.u32 	%r1371, [%rd11+252];
	xor.b32  	%r2030, %r2030, %r1371;
	ld.global.u32 	%r1372, [%rd11+256];
	xor.b32  	%r2029, %r2029, %r1372;
$L__BB0_69:
	and.b32  	%r1374, %r1280, 8192;
	setp.eq.s32 	%p38, %r1374, 0;
	@%p38 bra 	$L__BB0_71;
	ld.global.u32 	%r1375, [%rd11+260];
	xor.b32  	%r2033, %r2033, %r1375;
	ld.global.u32 	%r1376, [%rd11+264];
	xor.b32  	%r2032, %r2032, %r1376;
	ld.global.u32 	%r1377, [%rd11+268];
	xor.b32  	%r2031, %r2031, %r1377;
	ld.global.u32 	%r1378, [%rd11+272];
	xor.b32  	%r2030, %r2030, %r1378;
	ld.global.u32 	%r1379, [%rd11+276];
	xor.b32  	%r2029, %r2029, %r1379;
$L__BB0_71:
	and.b32  	%r1381, %r1280, 16384;
	setp.eq.s32 	%p39, %r1381, 0;
	@%p39 bra 	$L__BB0_73;
	ld.global.u32 	%r1382, [%rd11+280];
	xor.b32  	%r2033, %r2033, %r1382;
	ld.global.u32 	%r1383, [%rd11+284];
	xor.b32  	%r2032, %r2032, %r1383;
	ld.global.u32 	%r1384, [%rd11+288];
	xor.b32  	%r2031, %r2031, %r1384;
	ld.global.u32 	%r1385, [%rd11+292];
	xor.b32  	%r2030, %r2030, %r1385;
	ld.global.u32 	%r1386, [%rd11+296];
	xor.b32  	%r2029, %r2029, %r1386;
$L__BB0_73:
	and.b32  	%r1388, %r1280, 32768;
	setp.eq.s32 	%p40, %r1388, 0;
	@%p40 bra 	$L__BB0_75;
	ld.global.u32 	%r1389, [%rd11+300];
	xor.b32  	%r2033, %r2033, %r1389;
	ld.global.u32 	%r1390, [%rd11+304];
	xor.b32  	%r2032, %r2032, %r1390;
	ld.global.u32 	%r1391, [%rd11+308];
	xor.b32  	%r2031, %r2031, %r1391;
	ld.global.u32 	%r1392, [%rd11+312];
	xor.b32  	%r2030, %r2030, %r1392;
	ld.global.u32 	%r1393, [%rd11+316];
	xor.b32  	%r2029, %r2029, %r1393;
$L__BB0_75:
	add.s32 	%r2120, %r2120, 16;
	setp.ne.s32 	%p41, %r2120, 32;
	@%p41 bra 	$L__BB0_43;
	mad.lo.s32 	%r1394, %r2114, -31, %r191;
	add.s32 	%r2114, %r1394, 1;
	setp.ne.s32 	%p42, %r2114, 5;
	@%p42 bra 	$L__BB0_42;
	st.local.u32 	[%rd5+4], %r2033;
	st.local.v2.u32 	[%rd5+8], {%r2032, %r2031};
	st.local.v2.u32 	[%rd5+16], {%r2030, %r2029};
	setp.ne.s64 	%p43, %rd8, 3;
	@%p43 bra 	$L__BB0_115;
	mov.b32 	%r2029, 0;
	mov.u32 	%r2030, %r2029;
	mov.u32 	%r2031, %r2029;
	mov.u32 	%r2032, %r2029;
	mov.u32 	%r2033, %r2029;
	mov.u32 	%r2206, %r2029;
$L__BB0_79:
	mul.wide.u32 	%rd56, %r2206, 4;
	add.s64 	%rd57, %rd5, %rd56;
	ld.local.u32 	%r366, [%rd57+4];
	shl.b32 	%r367, %r2206, 5;
	mov.b32 	%r2212, 0;
$L__BB0_80:
	.pragma "nounroll";
	shr.u32 	%r1397, %r366, %r2212;
	and.b32  	%r1398, %r1397, 1;
	setp.eq.b32 	%p44, %r1398, 1;
	not.pred 	%p45, %p44;
	add.s32 	%r1399, %r367, %r2212;
	mul.lo.s32 	%r1400, %r1399, 5;
	mul.wide.u32 	%rd58, %r1400, 4;
	add.s64 	%rd12, %rd9, %rd58;
	@%p45 bra 	$L__BB0_82;
	ld.global.u32 	%r1401, [%rd12];
	xor.b32  	%r2033, %r2033, %r1401;
	ld.global.u32 	%r1402, [%rd12+4];
	xor.b32  	%r2032, %r2032, %r1402;
	ld.global.u32 	%r1403, [%rd12+8];
	xor.b32  	%r2031, %r2031, %r1403;
	ld.global.u32 	%r1404, [%rd12+12];
	xor.b32  	%r2030, %r2030, %r1404;
	ld.global.u32 	%r1405, [%rd12+16];
	xor.b32  	%r2029, %r2029, %r1405;
$L__BB0_82:
	and.b32  	%r1407, %r1397, 2;
	setp.eq.s32 	%p46, %r1407, 0;
	@%p46 bra 	$L__BB0_84;
	ld.global.u32 	%r1408, [%rd12+20];
	xor.b32  	%r2033, %r2033, %r1408;
	ld.global.u32 	%r1409, [%rd12+24];
	xor.b32  	%r2032, %r2032, %r1409;
	ld.global.u32 	%r1410, [%rd12+28];
	xor.b32  	%r2031, %r2031, %r1410;
	ld.global.u32 	%r1411, [%rd12+32];
	xor.b32  	%r2030, %r2030, %r1411;
	ld.global.u32 	%r1412, [%rd12+36];
	xor.b32  	%r2029, %r2029, %r1412;
$L__BB0_84:
	and.b32  	%r1414, %r1397, 4;
	setp.eq.s32 	%p47, %r1414, 0;
	@%p47 bra 	$L__BB0_86;
	ld.global.u32 	%r1415, [%rd12+40];
	xor.b32  	%r2033, %r2033, %r1415;
	ld.global.u32 	%r1416, [%rd12+44];
	xor.b32  	%r2032, %r2032, %r1416;
	ld.global.u32 	%r1417, [%rd12+48];
	xor.b32  	%r2031, %r2031, %r1417;
	ld.global.u32 	%r1418, [%rd12+52];
	xor.b32  	%r2030, %r2030, %r1418;
	ld.global.u32 	%r1419, [%rd12+56];
	xor.b32  	%r2029, %r2029, %r1419;
$L__BB0_86:
	and.b32  	%r1421, %r1397, 8;
	setp.eq.s32 	%p48, %r1421, 0;
	@%p48 bra 	$L__BB0_88;
	ld.global.u32 	%r1422, [%rd12+60];
	xor.b32  	%r2033, %r2033, %r1422;
	ld.global.u32 	%r1423, [%rd12+64];
	xor.b32  	%r2032, %r2032, %r1423;
	ld.global.u32 	%r1424, [%rd12+68];
	xor.b32  	%r2031, %r2031, %r1424;
	ld.global.u32 	%r1425, [%rd12+72];
	xor.b32  	%r2030, %r2030, %r1425;
	ld.global.u32 	%r1426, [%rd12+76];
	xor.b32  	%r2029, %r2029, %r1426;
$L__BB0_88:
	and.b32  	%r1428, %r1397, 16;
	setp.eq.s32 	%p49, %r1428, 0;
	@%p49 bra 	$L__BB0_90;
	ld.global.u32 	%r1429, [%rd12+80];
	xor.b32  	%r2033, %r2033, %r1429;
	ld.global.u32 	%r1430, [%rd12+84];
	xor.b32  	%r2032, %r2032, %r1430;
	ld.global.u32 	%r1431, [%rd12+88];
	xor.b32  	%r2031, %r2031, %r1431;
	ld.global.u32 	%r1432, [%rd12+92];
	xor.b32  	%r2030, %r2030, %r1432;
	ld.global.u32 	%r1433, [%rd12+96];
	xor.b32  	%r2029, %r2029, %r1433;
$L__BB0_90:
	and.b32  	%r1435, %r1397, 32;
	setp.eq.s32 	%p50, %r1435, 0;
	@%p50 bra 	$L__BB0_92;
	ld.global.u32 	%r1436, [%rd12+100];
	xor.b32  	%r2033, %r2033, %r1436;
	ld.global.u32 	%r1437, [%rd12+104];
	xor.b32  	%r2032, %r2032, %r1437;
	ld.global.u32 	%r1438, [%rd12+108];
	xor.b32  	%r2031, %r2031, %r1438;
	ld.global.u32 	%r1439, [%rd12+112];
	xor.b32  	%r2030, %r2030, %r1439;
	ld.global.u32 	%r1440, [%rd12+116];
	xor.b32  	%r2029, %r2029, %r1440;
$L__BB0_92:
	and.b32  	%r1442, %r1397, 64;
	setp.eq.s32 	%p51, %r1442, 0;
	@%p51 bra 	$L__BB0_94;
	ld.global.u32 	%r1443, [%rd12+120];
	xor.b32  	%r2033, %r2033, %r1443;
	ld.global.u32 	%r1444, [%rd12+124];
	xor.b32  	%r2032, %r2032, %r1444;
	ld.global.u32 	%r1445, [%rd12+128];
	xor.b32  	%r2031, %r2031, %r1445;
	ld.global.u32 	%r1446, [%rd12+132];
	xor.b32  	%r2030, %r2030, %r1446;
	ld.global.u32 	%r1447, [%rd12+136];
	xor.b32  	%r2029, %r2029, %r1447;
$L__BB0_94:
	and.b32  	%r1449, %r1397, 128;
	setp.eq.s32 	%p52, %r1449, 0;
	@%p52 bra 	$L__BB0_96;
	ld.global.u32 	%r1450, [%rd12+140];
	xor.b32  	%r2033, %r2033, %r1450;
	ld.global.u32 	%r1451, [%rd12+144];
	xor.b32  	%r2032, %r2032, %r1451;
	ld.global.u32 	%r1452, [%rd12+148];
	xor.b32  	%r2031, %r2031, %r1452;
	ld.global.u32 	%r1453, [%rd12+152];
	xor.b32  	%r2030, %r2030, %r1453;
	ld.global.u32 	%r1454, [%rd12+156];
	xor.b32  	%r2029, %r2029, %r1454;
$L__BB0_96:
	and.b32  	%r1456, %r1397, 256;
	setp.eq.s32 	%p53, %r1456, 0;
	@%p53 bra 	$L__BB0_98;
	ld.global.u32 	%r1457, [%rd12+160];
	xor.b32  	%r2033, %r2033, %r1457;
	ld.global.u32 	%r1458, [%rd12+164];
	xor.b32  	%r2032, %r2032, %r1458;
	ld.global.u32 	%r1459, [%rd12+168];
	xor.b32  	%r2031, %r2031, %r1459;
	ld.global.u32 	%r1460, [%rd12+172];
	xor.b32  	%r2030, %r2030, %r1460;
	ld.global.u32 	%r1461, [%rd12+176];
	xor.b32  	%r2029, %r2029, %r1461;
$L__BB0_98:
	and.b32  	%r1463, %r1397, 512;
	setp.eq.s32 	%p54, %r1463, 0;
	@%p54 bra 	$L__BB0_100;
	ld.global.u32 	%r1464, [%rd12+180];
	xor.b32  	%r2033, %r2033, %r1464;
	ld.global.u32 	%r1465, [%rd12+184];
	xor.b32  	%r2032, %r2032, %r1465;
	ld.global.u32 	%r1466, [%rd12+188];
	xor.b32  	%r2031, %r2031, %r1466;
	ld.global.u32 	%r1467, [%rd12+192];
	xor.b32  	%r2030, %r2030, %r1467;
	ld.global.u32 	%r1468, [%rd12+196];
	xor.b32  	%r2029, %r2029, %r1468;
$L__BB0_100:
	and.b32  	%r1470, %r1397, 1024;
	setp.eq.s32 	%p55, %r1470, 0;
	@%p55 bra 	$L__BB0_102;
	ld.global.u32 	%r1471, [%rd12+200];
	xor.b32  	%r2033, %r2033, %r1471;
	ld.global.u32 	%r1472, [%rd12+204];
	xor.b32  	%r2032, %r2032, %r1472;
	ld.global.u32 	%r1473, [%rd12+208];
	xor.b32  	%r2031, %r2031, %r1473;
	ld.global.u32 	%r1474, [%rd12+212];
	xor.b32  	%r2030, %r2030, %r1474;
	ld.global.u32 	%r1475, [%rd12+216];
	xor.b32  	%r2029, %r2029, %r1475;
$L__BB0_102:
	and.b32  	%r1477, %r1397, 2048;
	setp.eq.s32 	%p56, %r1477, 0;
	@%p56 bra 	$L__BB0_104;
	ld.global.u32 	%r1478, [%rd12+220];
	xor.b32  	%r2033, %r2033, %r1478;
	ld.global.u32 	%r1479, [%rd12+224];
	xor.b32  	%r2032, %r2032, %r1479;
	ld.global.u32 	%r1480, [%rd12+228];
	xor.b32  	%r2031, %r2031, %r1480;
	ld.global.u32 	%r1481, [%rd12+232];
	xor.b32  	%r2030, %r2030, %r1481;
	ld.global.u32 	%r1482, [%rd12+236];
	xor.b32  	%r2029, %r2029, %r1482;
$L__BB0_104:
	and.b32  	%r1484, %r1397, 4096;
	setp.eq.s32 	%p57, %r1484, 0;
	@%p57 bra 	$L__BB0_106;
	ld.global.u32 	%r1485, [%rd12+240];
	xor.b32  	%r2033, %r2033, %r1485;
	ld.global.u32 	%r1486, [%rd12+244];
	xor.b32  	%r2032, %r2032, %r1486;
	ld.global.u32 	%r1487, [%rd12+248];
	xor.b32  	%r2031, %r2031, %r1487;
	ld.global.u32 	%r1488, [%rd12+252];
	xor.b32  	%r2030, %r2030, %r1488;
	ld.global.u32 	%r1489, [%rd12+256];
	xor.b32  	%r2029, %r2029, %r1489;
$L__BB0_106:
	and.b32  	%r1491, %r1397, 8192;
	setp.eq.s32 	%p58, %r1491, 0;
	@%p58 bra 	$L__BB0_108;
	ld.global.u32 	%r1492, [%rd12+260];
	xor.b32  	%r2033, %r2033, %r1492;
	ld.global.u32 	%r1493, [%rd12+264];
	xor.b32  	%r2032, %r2032, %r1493;
	ld.global.u32 	%r1494, [%rd12+268];
	xor.b32  	%r2031, %r2031, %r1494;
	ld.global.u32 	%r1495, [%rd12+272];
	xor.b32  	%r2030, %r2030, %r1495;
	ld.global.u32 	%r1496, [%rd12+276];
	xor.b32  	%r2029, %r2029, %r1496;
$L__BB0_108:
	and.b32  	%r1498, %r1397, 16384;
	setp.eq.s32 	%p59, %r1498, 0;
	@%p59 bra 	$L__BB0_110;
	ld.global.u32 	%r1499, [%rd12+280];
	xor.b32  	%r2033, %r2033, %r1499;
	ld.global.u32 	%r1500, [%rd12+284];
	xor.b32  	%r2032, %r2032, %r1500;
	ld.global.u32 	%r1501, [%rd12+288];
	xor.b32  	%r2031, %r2031, %r1501;
	ld.global.u32 	%r1502, [%rd12+292];
	xor.b32  	%r2030, %r2030, %r1502;
	ld.global.u32 	%r1503, [%rd12+296];
	xor.b32  	%r2029, %r2029, %r1503;
$L__BB0_110:
	and.b32  	%r1505, %r1397, 32768;
	setp.eq.s32 	%p60, %r1505, 0;
	@%p60 bra 	$L__BB0_112;
	ld.global.u32 	%r1506, [%rd12+300];
	xor.b32  	%r2033, %r2033, %r1506;
	ld.global.u32 	%r1507, [%rd12+304];
	xor.b32  	%r2032, %r2032, %r1507;
	ld.global.u32 	%r1508, [%rd12+308];
	xor.b32  	%r2031, %r2031, %r1508;
	ld.global.u32 	%r1509, [%rd12+312];
	xor.b32  	%r2030, %r2030, %r1509;
	ld.global.u32 	%r1510, [%rd12+316];
	xor.b32  	%r2029, %r2029, %r1510;
$L__BB0_112:
	add.s32 	%r2212, %r2212, 16;
	setp.ne.s32 	%p61, %r2212, 32;
	@%p61 bra 	$L__BB0_80;
	mad.lo.s32 	%r1511, %r2206, -31, %r367;
	add.s32 	%r2206, %r1511, 1;
	setp.ne.s32 	%p62, %r2206, 5;
	@%p62 bra 	$L__BB0_79;
	st.local.u32 	[%rd5+4], %r2033;
	st.local.v2.u32 	[%rd5+8], {%r2032, %r2031};
	st.local.v2.u32 	[%rd5+16], {%r2030, %r2029};
$L__BB0_115:
	shr.u64 	%rd135, %rd7, 2;
	add.s32 	%r2016, %r2016, 1;
	setp.gt.u64 	%p63, %rd7, 3;
	@%p63 bra 	$L__BB0_3;
$L__BB0_116:
	mov.b32 	%r2309, 0;
	st.local.v2.u32 	[%rd5+24], {%r2309, %r2309};
	st.local.u32 	[%rd5+32], %r2309;
	mov.b64 	%rd59, 0;
	st.local.u64 	[%rd5+40], %rd59;
	cvta.to.global.u64 	%rd60, %rd40;
	shl.b64 	%rd61, %rd6, 2;
	add.s64 	%rd62, %rd60, %rd61;
	mov.b32 	%r1514, 1;
	st.global.u32 	[%rd62], %r1514;
	cvta.to.global.u64 	%rd63, %rd37;
	mul.lo.s64 	%rd64, %rd6, 24;
	add.s64 	%rd14, %rd63, %rd64;
	st.global.u64 	[%rd14], %rd59;
	st.global.u64 	[%rd14+8], %rd59;
	st.global.u64 	[%rd14+16], %rd59;
	cvta.to.global.u64 	%rd65, %rd39;
	add.s64 	%rd15, %rd65, %rd64;
	cvta.to.global.u64 	%rd66, %rd38;
	add.s64 	%rd16, %rd66, %rd64;
	cvta.to.global.u64 	%rd67, %rd35;
	add.s64 	%rd17, %rd67, %rd61;
	mov.b32 	%r2303, 530343156;
$L__BB0_117:
	mov.u32 	%r550, %r2031;
	mov.u32 	%r549, %r2030;
	mov.u32 	%r2031, %r2029;
	setp.eq.s32 	%p64, %r1, 0;
	mov.b32 	%r2332, 785018189;
	mov.b32 	%r1520, 23428176;
	st.local.v2.u32 	[%rd4], {%r1520, %r2332};
	mov.b32 	%r2330, -123459836;
	mov.b32 	%r2331, 854914525;
	st.local.v2.u32 	[%rd4+8], {%r2331, %r2330};
	mov.b32 	%r2328, 667344721;
	mov.b32 	%r2329, -589760388;
	st.local.v2.u32 	[%rd4+16], {%r2329, %r2328};
	@%p64 bra 	$L__BB0_232;
	mov.b32 	%r2315, 0;
	mov.b32 	%r2332, 785018189;
	mov.b32 	%r2331, 854914525;
	mov.b32 	%r2330, -123459836;
	mov.b32 	%r2329, -589760388;
	mov.b32 	%r2328, 667344721;
	mov.u64 	%rd136, %rd6;
$L__BB0_119:
	mov.u64 	%rd18, %rd136;
	and.b64  	%rd19, %rd18, 3;
	setp.eq.s64 	%p65, %rd19, 0;
	@%p65 bra 	$L__BB0_231;
	mul.wide.u32 	%rd68, %r2315, 3200;
	mov.u64 	%rd69, precalc_xorwow_matrix;
	add.s64 	%rd20, %rd69, %rd68;
	mov.b32 	%r2328, 0;
	mov.u32 	%r2329, %r2328;
	mov.u32 	%r2330, %r2328;
	mov.u32 	%r2331, %r2328;
	mov.u32 	%r2332, %r2328;
	mov.u32 	%r2321, %r2328;
$L__BB0_121:
	mul.wide.u32 	%rd70, %r2321, 4;
	add.s64 	%rd71, %rd4, %rd70;
	ld.local.u32 	%r566, [%rd71+4];
	shl.b32 	%r567, %r2321, 5;
	mov.b32 	%r2327, 0;
$L__BB0_122:
	.pragma "nounroll";
	shr.u32 	%r1529, %r566, %r2327;
	and.b32  	%r1530, %r1529, 1;
	setp.eq.b32 	%p66, %r1530, 1;
	not.pred 	%p67, %p66;
	add.s32 	%r1531, %r567, %r2327;
	mul.lo.s32 	%r1532, %r1531, 5;
	mul.wide.u32 	%rd72, %r1532, 4;
	add.s64 	%rd21, %rd20, %rd72;
	@%p67 bra 	$L__BB0_124;
	ld.global.u32 	%r1533, [%rd21];
	xor.b32  	%r2332, %r2332, %r1533;
	ld.global.u32 	%r1534, [%rd21+4];
	xor.b32  	%r2331, %r2331, %r1534;
	ld.global.u32 	%r1535, [%rd21+8];
	xor.b32  	%r2330, %r2330, %r1535;
	ld.global.u32 	%r1536, [%rd21+12];
	xor.b32  	%r2329, %r2329, %r1536;
	ld.global.u32 	%r1537, [%rd21+16];
	xor.b32  	%r2328, %r2328, %r1537;
$L__BB0_124:
	and.b32  	%r1539, %r1529, 2;
	setp.eq.s32 	%p68, %r1539, 0;
	@%p68 bra 	$L__BB0_126;
	ld.global.u32 	%r1540, [%rd21+20];
	xor.b32  	%r2332, %r2332, %r1540;
	ld.global.u32 	%r1541, [%rd21+24];
	xor.b32  	%r2331, %r2331, %r1541;
	ld.global.u32 	%r1542, [%rd21+28];
	xor.b32  	%r2330, %r2330, %r1542;
	ld.global.u32 	%r1543, [%rd21+32];
	xor.b32  	%r2329, %r2329, %r1543;
	ld.global.u32 	%r1544, [%rd21+36];
	xor.b32  	%r2328, %r2328, %r1544;
$L__BB0_126:
	and.b32  	%r1546, %r1529, 4;
	setp.eq.s32 	%p69, %r1546, 0;
	@%p69 bra 	$L__BB0_128;
	ld.global.u32 	%r1547, [%rd21+40];
	xor.b32  	%r2332, %r2332, %r1547;
	ld.global.u32 	%r1548, [%rd21+44];
	xor.b32  	%r2331, %r2331, %r1548;
	ld.global.u32 	%r1549, [%rd21+48];
	xor.b32  	%r2330, %r2330, %r1549;
	ld.global.u32 	%r1550, [%rd21+52];
	xor.b32  	%r2329, %r2329, %r1550;
	ld.global.u32 	%r1551, [%rd21+56];
	xor.b32  	%r2328, %r2328, %r1551;
$L__BB0_128:
	and.b32  	%r1553, %r1529, 8;
	setp.eq.s32 	%p70, %r1553, 0;
	@%p70 bra 	$L__BB0_130;
	ld.global.u32 	%r1554, [%rd21+60];
	xor.b32  	%r2332, %r2332, %r1554;
	ld.global.u32 	%r1555, [%rd21+64];
	xor.b32  	%r2331, %r2331, %r1555;
	ld.global.u32 	%r1556, [%rd21+68];
	xor.b32  	%r2330, %r2330, %r1556;
	ld.global.u32 	%r1557, [%rd21+72];
	xor.b32  	%r2329, %r2329, %r1557;
	ld.global.u32 	%r1558, [%rd21+76];
	xor.b32  	%r2328, %r2328, %r1558;
$L__BB0_130:
	and.b32  	%r1560, %r1529, 16;
	setp.eq.s32 	%p71, %r1560, 0;
	@%p71 bra 	$L__BB0_132;
	ld.global.u32 	%r1561, [%rd21+80];
	xor.b32  	%r2332, %r2332, %r1561;
	ld.global.u32 	%r1562, [%rd21+84];
	xor.b32  	%r2331, %r2331, %r1562;
	ld.global.u32 	%r1563, [%rd21+88];
	xor.b32  	%r2330, %r2330, %r1563;
	ld.global.u32 	%r1564, [%rd21+92];
	xor.b32  	%r2329, %r2329, %r1564;
	ld.global.u32 	%r1565, [%rd21+96];
	xor.b32  	%r2328, %r2328, %r1565;
$L__BB0_132:
	and.b32  	%r1567, %r1529, 32;
	setp.eq.s32 	%p72, %r1567, 0;
	@%p72 bra 	$L__BB0_134;
	ld.global.u32 	%r1568, [%rd21+100];
	xor.b32  	%r2332, %r2332, %r1568;
	ld.global.u32 	%r1569, [%rd21+104];
	xor.b32  	%r2331, %r2331, %r1569;
	ld.global.u32 	%r1570, [%rd21+108];
	xor.b32  	%r2330, %r2330, %r1570;
	ld.global.u32 	%r1571, [%rd21+112];
	xor.b32  	%r2329, %r2329, %r1571;
	ld.global.u32 	%r1572, [%rd21+116];
	xor.b32  	%r2328, %r2328, %r1572;
$L__BB0_134:
	and.b32  	%r1574, %r1529, 64;
	setp.eq.s32 	%p73, %r1574, 0;
	@%p73 bra 	$L__BB0_136;
	ld.global.u32 	%r1575, [%rd21+120];
	xor.b32  	%r2332, %r2332, %r1575;
	ld.global.u32 	%r1576, [%rd21+124];
	xor.b32  	%r2331, %r2331, %r1576;
	ld.global.u32 	%r1577, [%rd21+128];
	xor.b32  	%r2330, %r2330, %r1577;
	ld.global.u32 	%r1578, [%rd21+132];
	xor.b32  	%r2329, %r2329, %r1578;
	ld.global.u32 	%r1579, [%rd21+136];
	xor.b32  	%r2328, %r2328, %r1579;
$L__BB0_136:
	and.b32  	%r1581, %r1529, 128;
	setp.eq.s32 	%p74, %r1581, 0;
	@%p74 bra 	$L__BB0_138;
	ld.global.u32 	%r1582, [%rd21+140];
	xor.b32  	%r2332, %r2332, %r1582;
	ld.global.u32 	%r1583, [%rd21+144];
	xor.b32  	%r2331, %r2331, %r1583;
	ld.global.u32 	%r1584, [%rd21+148];
	xor.b32  	%r2330, %r2330, %r1584;
	ld.global.u32 	%r1585, [%rd21+152];
	xor.b32  	%r2329, %r2329, %r1585;
	ld.global.u32 	%r1586, [%rd21+156];
	xor.b32  	%r2328, %r2328, %r1586;
$L__BB0_138:
	and.b32  	%r1588, %r1529, 256;
	setp.eq.s32 	%p75, %r1588, 0;
	@%p75 bra 	$L__BB0_140;
	ld.global.u32 	%r1589, [%rd21+160];
	xor.b32  	%r2332, %r2332, %r1589;
	ld.global.u32 	%r1590, [%rd21+164];
	xor.b32  	%r2331, %r2331, %r1590;
	ld.global.u32 	%r1591, [%rd21+168];
	xor.b32  	%r2330, %r2330, %r1591;
	ld.global.u32 	%r1592, [%rd21+172];
	xor.b32  	%r2329, %r2329, %r1592;
	ld.global.u32 	%r1593, [%rd21+176];
	xor.b32  	%r2328, %r2328, %r1593;
$L__BB0_140:
	and.b32  	%r1595, %r1529, 512;
	setp.eq.s32 	%p76, %r1595, 0;
	@%p76 bra 	$L__BB0_142;
	ld.global.u32 	%r1596, [%rd21+180];
	xor.b32  	%r2332, %r2332, %r1596;
	ld.global.u32 	%r1597, [%rd21+184];
	xor.b32  	%r2331, %r2331, %r1597;
	ld.global.u32 	%r1598, [%rd21+188];
	xor.b32  	%r2330, %r2330, %r1598;
	ld.global.u32 	%r1599, [%rd21+192];
	xor.b32  	%r2329, %r2329, %r1599;
	ld.global.u32 	%r1600, [%rd21+196];
	xor.b32  	%r2328, %r2328, %r1600;
$L__BB0_142:
	and.b32  	%r1602, %r1529, 1024;
	setp.eq.s32 	%p77, %r1602, 0;
	@%p77 bra 	$L__BB0_144;
	ld.global.u32 	%r1603, [%rd21+200];
	xor.b32  	%r2332, %r2332, %r1603;
	ld.global.u32 	%r1604, [%rd21+204];
	xor.b32  	%r2331, %r2331, %r1604;
	ld.global.u32 	%r1605, [%rd21+208];
	xor.b32  	%r2330, %r2330, %r1605;
	ld.global.u32 	%r1606, [%rd21+212];
	xor.b32  	%r2329, %r2329, %r1606;
	ld.global.u32 	%r1607, [%rd21+216];
	xor.b32  	%r2328, %r2328, %r1607;
$L__BB0_144:
	and.b32  	%r1609, %r1529, 2048;
	setp.eq.s32 	%p78, %r1609, 0;
	@%p78 bra 	$L__BB0_146;
	ld.global.u32 	%r1610, [%rd21+220];
	xor.b32  	%r2332, %r2332, %r1610;
	ld.global.u32 	%r1611, [%rd21+224];
	xor.b32  	%r2331, %r2331, %r1611;
	ld.global.u32 	%r1612, [%rd21+228];
	xor.b32  	%r2330, %r2330, %r1612;
	ld.global.u32 	%r1613, [%rd21+232];
	xor.b32  	%r2329, %r2329, %r1613;
	ld.global.u32 	%r1614, [%rd21+236];
	xor.b32  	%r2328, %r2328, %r1614;
$L__BB0_146:
	and.b32  	%r1616, %r1529, 4096;
	setp.eq.s32 	%p79, %r1616, 0;
	@%p79 bra 	$L__BB0_148;
	ld.global.u32 	%r1617, [%rd21+240];
	xor.b32  	%r2332, %r2332, %r1617;
	ld.global.u32 	%r1618, [%rd21+244];
	xor.b32  	%r2331, %r2331, %r1618;
	ld.global.u32 	%r1619, [%rd21+248];
	xor.b32  	%r2330, %r2330, %r1619;
	ld.global.u32 	%r1620, [%rd21+252];
	xor.b32  	%r2329, %r2329, %r1620;
	ld.global.u32 	%r1621, [%rd21+256];
	xor.b32  	%r2328, %r2328, %r1621;
$L__BB0_148:
	and.b32  	%r1623, %r1529, 8192;
	setp.eq.s32 	%p80, %r1623, 0;
	@%p80 bra 	$L__BB0_150;
	ld.global.u32 	%r1624, [%rd21+260];
	xor.b32  	%r2332, %r2332, %r1624;
	ld.global.u32 	%r1625, [%rd21+264];
	xor.b32  	%r2331, %r2331, %r1625;
	ld.global.u32 	%r1626, [%rd21+268];
	xor.b32  	%r2330, %r2330, %r1626;
	ld.global.u32 	%r1627, [%rd21+272];
	xor.b32  	%r2329, %r2329, %r1627;
	ld.global.u32 	%r1628, [%rd21+276];
	xor.b32  	%r2328, %r2328, %r1628;
$L__BB0_150:
	and.b32  	%r1630, %r1529, 16384;
	setp.eq.s32 	%p81, %r1630, 0;
	@%p81 bra 	$L__BB0_152;
	ld.global.u32 	%r1631, [%rd21+280];
	xor.b32  	%r2332, %r2332, %r1631;
	ld.global.u32 	%r1632, [%rd21+284];
	xor.b32  	%r2331, %r2331, %r1632;
	ld.global.u32 	%r1633, [%rd21+288];
	xor.b32  	%r2330, %r2330, %r1633;
	ld.global.u32 	%r1634, [%rd21+292];
	xor.b32  	%r2329, %r2329, %r1634;
	ld.global.u32 	%r1635, [%rd21+296];
	xor.b32  	%r2328, %r2328, %r1635;
$L__BB0_152:
	and.b32  	%r1637, %r1529, 32768;
	setp.eq.s32 	%p82, %r1637, 0;
	@%p82 bra 	$L__BB0_154;
	ld.global.u32 	%r1638, [%rd21+300];
	xor.b32  	%r2332, %r2332, %r1638;
	ld.global.u32 	%r1639, [%rd21+304];
	xor.b32  	%r2331, %r2331, %r1639;
	ld.global.u32 	%r1640, [%rd21+308];
	xor.b32  	%r2330, %r2330, %r1640;
	ld.global.u32 	%r1641, [%rd21+312];
	xor.b32  	%r2329, %r2329, %r1641;
	ld.global.u32 	%r1642, [%rd21+316];
	xor.b32  	%r2328, %r2328, %r1642;
$L__BB0_154:
	add.s32 	%r2327, %r2327, 16;
	setp.ne.s32 	%p83, %r2327, 32;
	@%p83 bra 	$L__BB0_122;
	mad.lo.s32 	%r1643, %r2321, -31, %r567;
	add.s32 	%r2321, %r1643, 1;
	setp.ne.s32 	%p84, %r2321, 5;
	@%p84 bra 	$L__BB0_121;
	st.local.u32 	[%rd4+4], %r2332;
	st.local.v2.u32 	[%rd4+8], {%r2331, %r2330};
	st.local.v2.u32 	[%rd4+16], {%r2329, %r2328};
	setp.eq.s64 	%p85, %rd19, 1;
	@%p85 bra 	$L__BB0_231;
	mov.b32 	%r2328, 0;
	mov.u32 	%r2329, %r2328;
	mov.u32 	%r2330, %r2328;
	mov.u32 	%r2331, %r2328;
	mov.u32 	%r2332, %r2328;
	mov.u32 	%r2413, %r2328;
$L__BB0_158:
	mul.wide.u32 	%rd73, %r2413, 4;
	add.s64 	%rd74, %rd4, %rd73;
	ld.local.u32 	%r742, [%rd74+4];
	shl.b32 	%r743, %r2413, 5;
	mov.b32 	%r2419, 0;
$L__BB0_159:
	.pragma "nounroll";
	shr.u32 	%r1646, %r742, %r2419;
	and.b32  	%r1647, %r1646, 1;
	setp.eq.b32 	%p86, %r1647, 1;
	not.pred 	%p87, %p86;
	add.s32 	%r1648, %r743, %r2419;
	mul.lo.s32 	%r1649, %r1648, 5;
	mul.wide.u32 	%rd75, %r1649, 4;
	add.s64 	%rd22, %rd20, %rd75;
	@%p87 bra 	$L__BB0_161;
	ld.global.u32 	%r1650, [%rd22];
	xor.b32  	%r2332, %r2332, %r1650;
	ld.global.u32 	%r1651, [%rd22+4];
	xor.b32  	%r2331, %r2331, %r1651;
	ld.global.u32 	%r1652, [%rd22+8];
	xor.b32  	%r2330, %r2330, %r1652;
	ld.global.u32 	%r1653, [%rd22+12];
	xor.b32  	%r2329, %r2329, %r1653;
	ld.global.u32 	%r1654, [%rd22+16];
	xor.b32  	%r2328, %r2328, %r1654;
$L__BB0_161:
	and.b32  	%r1656, %r1646, 2;
	setp.eq.s32 	%p88, %r1656, 0;
	@%p88 bra 	$L__BB0_163;
	ld.global.u32 	%r1657, [%rd22+20];
	xor.b32  	%r2332, %r2332, %r1657;
	ld.global.u32 	%r1658, [%rd22+24];
	xor.b32  	%r2331, %r2331, %r1658;
	ld.global.u32 	%r1659, [%rd22+28];
	xor.b32  	%r2330, %r2330, %r1659;
	ld.global.u32 	%r1660, [%rd22+32];
	xor.b32  	%r2329, %r2329, %r1660;
	ld.global.u32 	%r1661, [%rd22+36];
	xor.b32  	%r2328, %r2328, %r1661;
$L__BB0_163:
	and.b32  	%r1663, %r1646, 4;
	setp.eq.s32 	%p89, %r1663, 0;
	@%p89 bra 	$L__BB0_165;
	ld.global.u32 	%r1664, [%rd22+40];
	xor.b32  	%r2332, %r2332, %r1664;
	ld.global.u32 	%r1665, [%rd22+44];
	xor.b32  	%r2331, %r2331, %r1665;
	ld.global.u32 	%r1666, [%rd22+48];
	xor.b32  	%r2330, %r2330, %r1666;
	ld.global.u32 	%r1667, [%rd22+52];
	xor.b32  	%r2329, %r2329, %r1667;
	ld.global.u32 	%r1668, [%rd22+56];
	xor.b32  	%r2328, %r2328, %r1668;
$L__BB0_165:
	and.b32  	%r1670, %r1646, 8;
	setp.eq.s32 	%p90, %r1670, 0;
	@%p90 bra 	$L__BB0_167;
	ld.global.u32 	%r1671, [%rd22+60];
	xor.b32  	%r2332, %r2332, %r1671;
	ld.global.u32 	%r1672, [%rd22+64];
	xor.b32  	%r2331, %r2331, %r1672;
	ld.global.u32 	%r1673, [%rd22+68];
	xor.b32  	%r2330, %r2330, %r1673;
	ld.global.u32 	%r1674, [%rd22+72];
	xor.b32  	%r2329, %r2329, %r1674;
	ld.global.u32 	%r1675, [%rd22+76];
	xor.b32  	%r2328, %r2328, %r1675;
$L__BB0_167:
	and.b32  	%r1677, %r1646, 16;
	setp.eq.s32 	%p91, %r1677, 0;
	@%p91 bra 	$L__BB0_169;
	ld.global.u32 	%r1678, [%rd22+80];
	xor.b32  	%r2332, %r2332, %r1678;
	ld.global.u32 	%r1679, [%rd22+84];
	xor.b32  	%r2331, %r2331, %r1679;
	ld.global.u32 	%r1680, [%rd22+88];
	xor.b32  	%r2330, %r2330, %r1680;
	ld.global.u32 	%r1681, [%rd22+92];
	xor.b32  	%r2329, %r2329, %r1681;
	ld.global.u32 	%r1682, [%rd22+96];
	xor.b32  	%r2328, %r2328, %r1682;
$L__BB0_169:
	and.b32  	%r1684, %r1646, 32;
	setp.eq.s32 	%p92, %r1684, 0;
	@%p92 bra 	$L__BB0_171;
	ld.global.u32 	%r1685, [%rd22+100];
	xor.b32  	%r2332, %r2332, %r1685;
	ld.global.u32 	%r1686, [%rd22+104];
	xor.b32  	%r2331, %r2331, %r1686;
	ld.global.u32 	%r1687, [%rd22+108];
	xor.b32  	%r2330, %r2330, %r1687;
	ld.global.u32 	%r1688, [%rd22+112];
	xor.b32  	%r2329, %r2329, %r1688;
	ld.global.u32 	%r1689, [%rd22+116];
	xor.b32  	%r2328, %r2328, %r1689;
$L__BB0_171:
	and.b32  	%r1691, %r1646, 64;
	setp.eq.s32 	%p93, %r1691, 0;
	@%p93 bra 	$L__BB0_173;
	ld.global.u32 	%r1692, [%rd22+120];
	xor.b32  	%r2332, %r2332, %r1692;
	ld.global.u32 	%r1693, [%rd22+124];
	xor.b32  	%r2331, %r2331, %r1693;
	ld.global.u32 	%r1694, [%rd22+128];
	xor.b32  	%r2330, %r2330, %r1694;
	ld.global.u32 	%r1695, [%rd22+132];
	xor.b32  	%r2329, %r2329, %r1695;
	ld.global.u32 	%r1696, [%rd22+136];
	xor.b32  	%r2328, %r2328, %r1696;
$L__BB0_173:
	and.b32  	%r1698, %r1646, 128;
	setp.eq.s32 	%p94, %r1698, 0;
	@%p94 bra 	$L__BB0_175;
	ld.global.u32 	%r1699, [%rd22+140];
	xor.b32  	%r2332, %r2332, %r1699;
	ld.global.u32 	%r1700, [%rd22+144];
	xor.b32  	%r2331, %r2331, %r1700;
	ld.global.u32 	%r1701, [%rd22+148];
	xor.b32  	%r2330, %r2330, %r1701;
	ld.global.u32 	%r1702, [%rd22+152];
	xor.b32  	%r2329, %r2329, %r1702;
	ld.global.u32 	%r1703, [%rd22+156];
	xor.b32  	%r2328, %r2328, %r1703;
$L__BB0_175:
	and.b32  	%r1705, %r1646, 256;
	setp.eq.s32 	%p95, %r1705, 0;
	@%p95 bra 	$L__BB0_177;
	ld.global.u32 	%r1706, [%rd22+160];
	xor.b32  	%r2332, %r2332, %r1706;
	ld.global.u32 	%r1707, [%rd22+164];
	xor.b32  	%r2331, %r2331, %r1707;
	ld.global.u32 	%r1708, [%rd22+168];
	xor.b32  	%r2330, %r2330, %r1708;
	ld.global.u32 	%r1709, [%rd22+172];
	xor.b32  	%r2329, %r2329, %r1709;
	ld.global.u32 	%r1710, [%rd22+176];
	xor.b32  	%r2328, %r2328, %r1710;
$L__BB0_177:
	and.b32  	%r1712, %r1646, 512;
	setp.eq.s32 	%p96, %r1712, 0;
	@%p96 bra 	$L__BB0_179;
	ld.global.u32 	%r1713, [%rd22+180];
	xor.b32  	%r2332, %r2332, %r1713;
	ld.global.u32 	%r1714, [%rd22+184];
	xor.b32  	%r2331, %r2331, %r1714;
	ld.global.u32 	%r1715, [%rd22+188];
	xor.b32  	%r2330, %r2330, %r1715;
	ld.global.u32 	%r1716, [%rd22+192];
	xor.b32  	%r2329, %r2329, %r1716;
	ld.global.u32 	%r1717, [%rd22+196];
	xor.b32  	%r2328, %r2328, %r1717;
$L__BB0_179:
	and.b32  	%r1719, %r1646, 1024;
	setp.eq.s32 	%p97, %r1719, 0;
	@%p97 bra 	$L__BB0_181;
	ld.global.u32 	%r1720, [%rd22+200];
	xor.b32  	%r2332, %r2332, %r1720;
	ld.global.u32 	%r1721, [%rd22+204];
	xor.b32  	%r2331, %r2331, %r1721;
	ld.global.u32 	%r1722, [%rd22+208];
	xor.b32  	%r2330, %r2330, %r1722;
	ld.global.u32 	%r1723, [%rd22+212];
	xor.b32  	%r2329, %r2329, %r1723;
	ld.global.u32 	%r1724, [%rd22+216];
	xor.b32  	%r2328, %r2328, %r1724;
$L__BB0_181:
	and.b32  	%r1726, %r1646, 2048;
	setp.eq.s32 	%p98, %r1726, 0;
	@%p98 bra 	$L__BB0_183;
	ld.global.u32 	%r1727, [%rd22+220];
	xor.b32  	%r2332, %r2332, %r1727;
	ld.global.u32 	%r1728, [%rd22+224];
	xor.b32  	%r2331, %r2331, %r1728;
	ld.global.u32 	%r1729, [%rd22+228];
	xor.b32  	%r2330, %r2330, %r1729;
	ld.global.u32 	%r1730, [%rd22+232];
	xor.b32  	%r2329, %r2329, %r1730;
	ld.global.u32 	%r1731, [%rd22+236];
	xor.b32  	%r2328, %r2328, %r1731;
$L__BB0_183:
	and.b32  	%r1733, %r1646, 4096;
	setp.eq.s32 	%p99, %r1733, 0;
	@%p99 bra 	$L__BB0_185;
	ld.global.u32 	%r1734, [%rd22+240];
	xor.b32  	%r2332, %r2332, %r1734;
	ld.global.u32 	%r1735, [%rd22+244];
	xor.b32  	%r2331, %r2331, %r1735;
	ld.global.u32 	%r1736, [%rd22+248];
	xor.b32  	%r2330, %r2330, %r1736;
	ld.global.u32 	%r1737, [%rd22+252];
	xor.b32  	%r2329, %r2329, %r1737;
	ld.global.u32 	%r1738, [%rd22+256];
	xor.b32  	%r2328, %r2328, %r1738;
$L__BB0_185:
	and.b32  	%r1740, %r1646, 8192;
	setp.eq.s32 	%p100, %r1740, 0;
	@%p100 bra 	$L__BB0_187;
	ld.global.u32 	%r1741, [%rd22+260];
	xor.b32  	%r2332, %r2332, %r1741;
	ld.global.u32 	%r1742, [%rd22+264];
	xor.b32  	%r2331, %r2331, %r1742;
	ld.global.u32 	%r1743, [%rd22+268];
	xor.b32  	%r2330, %r2330, %r1743;
	ld.global.u32 	%r1744, [%rd22+272];
	xor.b32  	%r2329, %r2329, %r1744;
	ld.global.u32 	%r1745, [%rd22+276];
	xor.b32  	%r2328, %r2328, %r1745;
$L__BB0_187:
	and.b32  	%r1747, %r1646, 16384;
	setp.eq.s32 	%p101, %r1747, 0;
	@%p101 bra 	$L__BB0_189;
	ld.global.u32 	%r1748, [%rd22+280];
	xor.b32  	%r2332, %r2332, %r1748;
	ld.global.u32 	%r1749, [%rd22+284];
	xor.b32  	%r2331, %r2331, %r1749;
	ld.global.u32 	%r1750, [%rd22+288];
	xor.b32  	%r2330, %r2330, %r1750;
	ld.global.u32 	%r1751, [%rd22+292];
	xor.b32  	%r2329, %r2329, %r1751;
	ld.global.u32 	%r1752, [%rd22+296];
	xor.b32  	%r2328, %r2328, %r1752;
$L__BB0_189:
	and.b32  	%r1754, %r1646, 32768;
	setp.eq.s32 	%p102, %r1754, 0;
	@%p102 bra 	$L__BB0_191;
	ld.global.u32 	%r1755, [%rd22+300];
	xor.b32  	%r2332, %r2332, %r1755;
	ld.global.u32 	%r1756, [%rd22+304];
	xor.b32  	%r2331, %r2331, %r1756;
	ld.global.u32 	%r1757, [%rd22+308];
	xor.b32  	%r2330, %r2330, %r1757;
	ld.global.u32 	%r1758, [%rd22+312];
	xor.b32  	%r2329, %r2329, %r1758;
	ld.global.u32 	%r1759, [%rd22+316];
	xor.b32  	%r2328, %r2328, %r1759;
$L__BB0_191:
	add.s32 	%r2419, %r2419, 16;
	setp.ne.s32 	%p103, %r2419, 32;
	@%p103 bra 	$L__BB0_159;
	mad.lo.s32 	%r1760, %r2413, -31, %r743;
	add.s32 	%r2413, %r1760, 1;
	setp.ne.s32 	%p104, %r2413, 5;
	@%p104 bra 	$L__BB0_158;
	st.local.u32 	[%rd4+4], %r2332;
	st.local.v2.u32 	[%rd4+8], {%r2331, %r2330};
	st.local.v2.u32 	[%rd4+16], {%r2329, %r2328};
	setp.ne.s64 	%p105, %rd19, 3;
	@%p105 bra 	$L__BB0_231;
	mov.b32 	%r2328, 0;
	mov.u32 	%r2329, %r2328;
	mov.u32 	%r2330, %r2328;
	mov.u32 	%r2331, %r2328;
	mov.u32 	%r2332, %r2328;
	mov.u32 	%r2505, %r2328;
$L__BB0_195:
	mul.wide.u32 	%rd76, %r2505, 4;
	add.s64 	%rd77, %rd4, %rd76;
	ld.local.u32 	%r918, [%rd77+4];
	shl.b32 	%r919, %r2505, 5;
	mov.b32 	%r2511, 0;
$L__BB0_196:
	.pragma "nounroll";
	shr.u32 	%r1763, %r918, %r2511;
	and.b32  	%r1764, %r1763, 1;
	setp.eq.b32 	%p106, %r1764, 1;
	not.pred 	%p107, %p106;
	add.s32 	%r1765, %r919, %r2511;
	mul.lo.s32 	%r1766, %r1765, 5;
	mul.wide.u32 	%rd78, %r1766, 4;
	add.s64 	%rd23, %rd20, %rd78;
	@%p107 bra 	$L__BB0_198;
	ld.global.u32 	%r1767, [%rd23];
	xor.b32  	%r2332, %r2332, %r1767;
	ld.global.u32 	%r1768, [%rd23+4];
	xor.b32  	%r2331, %r2331, %r1768;
	ld.global.u32 	%r1769, [%rd23+8];
	xor.b32  	%r2330, %r2330, %r1769;
	ld.global.u32 	%r1770, [%rd23+12];
	xor.b32  	%r2329, %r2329, %r1770;
	ld.global.u32 	%r1771, [%rd23+16];
	xor.b32  	%r2328, %r2328, %r1771;
$L__BB0_198:
	and.b32  	%r1773, %r1763, 2;
	setp.eq.s32 	%p108, %r1773, 0;
	@%p108 bra 	$L__BB0_200;
	ld.global.u32 	%r1774, [%rd23+20];
	xor.b32  	%r2332, %r2332, %r1774;
	ld.global.u32 	%r1775, [%rd23+24];
	xor.b32  	%r2331, %r2331, %r1775;
	ld.global.u32 	%r1776, [%rd23+28];
	xor.b32  	%r2330, %r2330, %r1776;
	ld.global.u32 	%r1777, [%rd23+32];
	xor.b32  	%r2329, %r2329, %r1777;
	ld.global.u32 	%r1778, [%rd23+36];
	xor.b32  	%r2328, %r2328, %r1778;
$L__BB0_200:
	and.b32  	%r1780, %r1763, 4;
	setp.eq.s32 	%p109, %r1780, 0;
	@%p109 bra 	$L__BB0_202;
	ld.global.u32 	%r1781, [%rd23+40];
	xor.b32  	%r2332, %r2332, %r1781;
	ld.global.u32 	%r1782, [%rd23+44];
	xor.b32  	%r2331, %r2331, %r1782;
	ld.global.u32 	%r1783, [%rd23+48];
	xor.b32  	%r2330, %r2330, %r1783;
	ld.global.u32 	%r1784, [%rd23+52];
	xor.b32  	%r2329, %r2329, %r1784;
	ld.global.u32 	%r1785, [%rd23+56];
	xor.b32  	%r2328, %r2328, %r1785;
$L__BB0_202:
	and.b32  	%r1787, %r1763, 8;
	setp.eq.s32 	%p110, %r1787, 0;
	@%p110 bra 	$L__BB0_204;
	ld.global.u32 	%r1788, [%rd23+60];
	xor.b32  	%r2332, %r2332, %r1788;
	ld.global.u32 	%r1789, [%rd23+64];
	xor.b32  	%r2331, %r2331, %r1789;
	ld.global.u32 	%r1790, [%rd23+68];
	xor.b32  	%r2330, %r2330, %r1790;
	ld.global.u32 	%r1791, [%rd23+72];
	xor.b32  	%r2329, %r2329, %r1791;
	ld.global.u32 	%r1792, [%rd23+76];
	xor.b32  	%r2328, %r2328, %r1792;
$L__BB0_204:
	and.b32  	%r1794, %r1763, 16;
	setp.eq.s32 	%p111, %r1794, 0;
	@%p111 bra 	$L__BB0_206;
	ld.global.u32 	%r1795, [%rd23+80];
	xor.b32  	%r2332, %r2332, %r1795;
	ld.global.u32 	%r1796, [%rd23+84];
	xor.b32  	%r2331, %r2331, %r1796;
	ld.global.u32 	%r1797, [%rd23+88];
	xor.b32  	%r2330, %r2330, %r1797;
	ld.global.u32 	%r1798, [%rd23+92];
	xor.b32  	%r2329, %r2329, %r1798;
	ld.global.u32 	%r1799, [%rd23+96];
	xor.b32  	%r2328, %r2328, %r1799;
$L__BB0_206:
	and.b32  	%r1801, %r1763, 32;
	setp.eq.s32 	%p112, %r1801, 0;
	@%p112 bra 	$L__BB0_208;
	ld.global.u32 	%r1802, [%rd23+100];
	xor.b32  	%r2332, %r2332, %r1802;
	ld.global.u32 	%r1803, [%rd23+104];
	xor.b32  	%r2331, %r2331, %r1803;
	ld.global.u32 	%r1804, [%rd23+108];
	xor.b32  	%r2330, %r2330, %r1804;
	ld.global.u32 	%r1805, [%rd23+112];
	xor.b32  	%r2329, %r2329, %r1805;
	ld.global.u32 	%r1806, [%rd23+116];
	xor.b32  	%r2328, %r2328, %r1806;
$L__BB0_208:
	and.b32  	%r1808, %r1763, 64;
	setp.eq.s32 	%p113, %r1808, 0;
	@%p113 bra 	$L__BB0_210;
	ld.global.u32 	%r1809, [%rd23+120];
	xor.b32  	%r2332, %r2332, %r1809;
	ld.global.u32 	%r1810, [%rd23+124];
	xor.b32  	%r2331, %r2331, %r1810;
	ld.global.u32 	%r1811, [%rd23+128];
	xor.b32  	%r2330, %r2330, %r1811;
	ld.global.u32 	%r1812, [%rd23+132];
	xor.b32  	%r2329, %r2329, %r1812;
	ld.global.u32 	%r1813, [%rd23+136];
	xor.b32  	%r2328, %r2328, %r1813;
$L__BB0_210:
	and.b32  	%r1815, %r1763, 128;
	setp.eq.s32 	%p114, %r1815, 0;
	@%p114 bra 	$L__BB0_212;
	ld.global.u32 	%r1816, [%rd23+140];
	xor.b32  	%r2332, %r2332, %r1816;
	ld.global.u32 	%r1817, [%rd23+144];
	xor.b32  	%r2331, %r2331, %r1817;
	ld.global.u32 	%r1818, [%rd23+148];
	xor.b32  	%r2330, %r2330, %r1818;
	ld.global.u32 	%r1819, [%rd23+152];
	xor.b32  	%r2329, %r2329, %r1819;
	ld.global.u32 	%r1820, [%rd23+156];
	xor.b32  	%r2328, %r2328, %r1820;
$L__BB0_212:
	and.b32  	%r1822, %r1763, 256;
	setp.eq.s32 	%p115, %r1822, 0;
	@%p115 bra 	$L__BB0_214;
	ld.global.u32 	%r1823, [%rd23+160];
	xor.b32  	%r2332, %r2332, %r1823;
	ld.global.u32 	%r1824, [%rd23+164];
	xor.b32  	%r2331, %r2331, %r1824;
	ld.global.u32 	%r1825, [%rd23+168];
	xor.b32  	%r2330, %r2330, %r1825;
	ld.global.u32 	%r1826, [%rd23+172];
	xor.b32  	%r2329, %r2329, %r1826;
	ld.global.u32 	%r1827, [%rd23+176];
	xor.b32  	%r2328, %r2328, %r1827;
$L__BB0_214:
	and.b32  	%r1829, %r1763, 512;
	setp.eq.s32 	%p116, %r1829, 0;
	@%p116 bra 	$L__BB0_216;
	ld.global.u32 	%r1830, [%rd23+180];
	xor.b32  	%r2332, %r2332, %r1830;
	ld.global.u32 	%r1831, [%rd23+184];
	xor.b32  	%r2331, %r2331, %r1831;
	ld.global.u32 	%r1832, [%rd23+188];
	xor.b32  	%r2330, %r2330, %r1832;
	ld.global.u32 	%r1833, [%rd23+192];
	xor.b32  	%r2329, %r2329, %r1833;
	ld.global.u32 	%r1834, [%rd23+196];
	xor.b32  	%r2328, %r2328, %r1834;
$L__BB0_216:
	and.b32  	%r1836, %r1763, 1024;
	setp.eq.s32 	%p117, %r1836, 0;
	@%p117 bra 	$L__BB0_218;
	ld.global.u32 	%r1837, [%rd23+200];
	xor.b32  	%r2332, %r2332, %r1837;
	ld.global.u32 	%r1838, [%rd23+204];
	xor.b32  	%r2331, %r2331, %r1838;
	ld.global.u32 	%r1839, [%rd23+208];
	xor.b32  	%r2330, %r2330, %r1839;
	ld.global.u32 	%r1840, [%rd23+212];
	xor.b32  	%r2329, %r2329, %r1840;
	ld.global.u32 	%r1841, [%rd23+216];
	xor.b32  	%r2328, %r2328, %r1841;
$L__BB0_218:
	and.b32  	%r1843, %r1763, 2048;
	setp.eq.s32 	%p118, %r1843, 0;
	@%p118 bra 	$L__BB0_220;
	ld.global.u32 	%r1844, [%rd23+220];
	xor.b32  	%r2332, %r2332, %r1844;
	ld.global.u32 	%r1845, [%rd23+224];
	xor.b32  	%r2331, %r2331, %r1845;
	ld.global.u32 	%r1846, [%rd23+228];
	xor.b32  	%r2330, %r2330, %r1846;
	ld.global.u32 	%r1847, [%rd23+232];
	xor.b32  	%r2329, %r2329, %r1847;
	ld.global.u32 	%r1848, [%rd23+236];
	xor.b32  	%r2328, %r2328, %r1848;
$L__BB0_220:
	and.b32  	%r1850, %r1763, 4096;
	setp.eq.s32 	%p119, %r1850, 0;
	@%p119 bra 	$L__BB0_222;
	ld.global.u32 	%r1851, [%rd23+240];
	xor.b32  	%r2332, %r2332, %r1851;
	ld.global.u32 	%r1852, [%rd23+244];
	xor.b32  	%r2331, %r2331, %r1852;
	ld.global.u32 	%r1853, [%rd23+248];
	xor.b32  	%r2330, %r2330, %r1853;
	ld.global.u32 	%r1854, [%rd23+252];
	xor.b32  	%r2329, %r2329, %r1854;
	ld.global.u32 	%r1855, [%rd23+256];
	xor.b32  	%r2328, %r2328, %r1855;
$L__BB0_222:
	and.b32  	%r1857, %r1763, 8192;
	setp.eq.s32 	%p120, %r1857, 0;
	@%p120 bra 	$L__BB0_224;
	ld.global.u32 	%r1858, [%rd23+260];
	xor.b32  	%r2332, %r2332, %r1858;
	ld.global.u32 	%r1859, [%rd23+264];
	xor.b32  	%r2331, %r2331, %r1859;
	ld.global.u32 	%r1860, [%rd23+268];
	xor.b32  	%r2330, %r2330, %r1860;
	ld.global.u32 	%r1861, [%rd23+272];
	xor.b32  	%r2329, %r2329, %r1861;
	ld.global.u32 	%r1862, [%rd23+276];
	xor.b32  	%r2328, %r2328, %r1862;
$L__BB0_224:
	and.b32  	%r1864, %r1763, 16384;
	setp.eq.s32 	%p121, %r1864, 0;
	@%p121 bra 	$L__BB0_226;
	ld.global.u32 	%r1865, [%rd23+280];
	xor.b32  	%r2332, %r2332, %r1865;
	ld.global.u32 	%r1866, [%rd23+284];
	xor.b32  	%r2331, %r2331, %r1866;
	ld.global.u32 	%r1867, [%rd23+288];
	xor.b32  	%r2330, %r2330, %r1867;
	ld.global.u32 	%r1868, [%rd23+292];
	xor.b32  	%r2329, %r2329, %r1868;
	ld.global.u32 	%r1869, [%rd23+296];
	xor.b32  	%r2328, %r2328, %r1869;
$L__BB0_226:
	and.b32  	%r1871, %r1763, 32768;
	setp.eq.s32 	%p122, %r1871, 0;
	@%p122 bra 	$L__BB0_228;
	ld.global.u32 	%r1872, [%rd23+300];
	xor.b32  	%r2332, %r2332, %r1872;
	ld.global.u32 	%r1873, [%rd23+304];
	xor.b32  	%r2331, %r2331, %r1873;
	ld.global.u32 	%r1874, [%rd23+308];
	xor.b32  	%r2330, %r2330, %r1874;
	ld.global.u32 	%r1875, [%rd23+312];
	xor.b32  	%r2329, %r2329, %r1875;
	ld.global.u32 	%r1876, [%rd23+316];
	xor.b32  	%r2328, %r2328, %r1876;
$L__BB0_228:
	add.s32 	%r2511, %r2511, 16;
	setp.ne.s32 	%p123, %r2511, 32;
	@%p123 bra 	$L__BB0_196;
	mad.lo.s32 	%r1877, %r2505, -31, %r919;
	add.s32 	%r2505, %r1877, 1;
	setp.ne.s32 	%p124, %r2505, 5;
	@%p124 bra 	$L__BB0_195;
	st.local.u32 	[%rd4+4], %r2332;
	st.local.v2.u32 	[%rd4+8], {%r2331, %r2330};
	st.local.v2.u32 	[%rd4+16], {%r2329, %r2328};
$L__BB0_231:
	shr.u64 	%rd136, %rd18, 2;
	add.s32 	%r2315, %r2315, 1;
	setp.gt.u64 	%p125, %rd18, 3;
	@%p125 bra 	$L__BB0_119;
$L__BB0_232:
	shr.u32 	%r1878, %r2332, 2;
	xor.b32  	%r1879, %r1878, %r2332;
	shl.b32 	%r1880, %r2328, 4;
	shl.b32 	%r1881, %r1879, 1;
	xor.b32  	%r1882, %r1881, %r1880;
	xor.b32  	%r1883, %r1882, %r1879;
	xor.b32  	%r1884, %r1883, %r2328;
	add.s32 	%r1885, %r1884, 23790613;
	shr.u32 	%r1886, %r2331, 2;
	xor.b32  	%r1887, %r1886, %r2331;
	shl.b32 	%r1888, %r1884, 4;
	shl.b32 	%r1889, %r1887, 1;
	xor.b32  	%r1890, %r1889, %r1888;
	xor.b32  	%r1891, %r1890, %r1887;
	xor.b32  	%r1892, %r1891, %r1884;
	add.s32 	%r1893, %r1892, 24153050;
	cvt.u64.u32 	%rd79, %r1885;
	mul.wide.u32 	%rd80, %r1893, 2097152;
	xor.b64  	%rd81, %rd80, %rd79;
	cvt.rn.f64.u64 	%fd10, %rd81;
	fma.rn.f64 	%fd11, %fd10, 0d3CA0000000000000, 0d3C90000000000000;
	fma.rn.f64 	%fd12, %fd11, 0d4000000000000000, 0dBFF0000000000000;
	st.global.f64 	[%rd15+8], %fd12;
	shr.u32 	%r1894, %r2330, 2;
	xor.b32  	%r1895, %r1894, %r2330;
	shl.b32 	%r1896, %r1892, 4;
	shl.b32 	%r1897, %r1895, 1;
	xor.b32  	%r1898, %r1897, %r1896;
	xor.b32  	%r1899, %r1898, %r1895;
	xor.b32  	%r1900, %r1899, %r1892;
	add.s32 	%r1901, %r1900, 24515487;
	shr.u32 	%r1902, %r2329, 2;
	xor.b32  	%r1903, %r1902, %r2329;
	shl.b32 	%r1904, %r1900, 4;
	shl.b32 	%r1905, %r1903, 1;
	xor.b32  	%r1906, %r1905, %r1904;
	xor.b32  	%r1907, %r1906, %r1903;
	xor.b32  	%r1908, %r1907, %r1900;
	add.s32 	%r1909, %r1908, 24877924;
	cvt.u64.u32 	%rd82, %r1901;
	mul.wide.u32 	%rd83, %r1909, 2097152;
	xor.b64  	%rd84, %rd83, %rd82;
	cvt.rn.f64.u64 	%fd13, %rd84;
	fma.rn.f64 	%fd14, %fd13, 0d3CA0000000000000, 0d3C90000000000000;
	add.f64 	%fd15, %fd14, %fd14;
	mul.f64 	%fd16, %fd15, 0d400921FB544486E0;
	st.global.f64 	[%rd15+16], %fd16;
	shr.u32 	%r1910, %r2328, 2;
	xor.b32  	%r1911, %r1910, %r2328;
	shl.b32 	%r1912, %r1908, 4;
	shl.b32 	%r1913, %r1911, 1;
	xor.b32  	%r1914, %r1913, %r1912;
	xor.b32  	%r1915, %r1914, %r1911;
	xor.b32  	%r1916, %r1915, %r1908;
	add.s32 	%r1917, %r1916, 25240361;
	shr.u32 	%r1918, %r1884, 2;
	xor.b32  	%r1919, %r1918, %r1884;
	shl.b32 	%r1920, %r1916, 4;
	shl.b32 	%r1921, %r1919, 1;
	xor.b32  	%r1922, %r1921, %r1920;
	xor.b32  	%r1923, %r1922, %r1919;
	xor.b32  	%r1924, %r1923, %r1916;
	add.s32 	%r1925, %r1924, 25602798;
	cvt.u64.u32 	%rd85, %r1917;
	mul.wide.u32 	%rd86, %r1925, 2097152;
	xor.b64  	%rd87, %rd86, %rd85;
	cvt.rn.f64.u64 	%fd17, %rd87;
	fma.rn.f64 	%fd18, %fd17, 0d3CA0000000000000, 0d3C90000000000000;
	cvt.rn.f32.f64 	%f19, %fd18;
	setp.lt.f32 	%p126, %f19, 0f00800000;
	mul.f32 	%f20, %f19, 0f4B000000;
	selp.f32 	%f21, %f20, %f19, %p126;
	selp.f32 	%f22, 0fC1B80000, 0f00000000, %p126;
	mov.b32 	%r1926, %f21;
	add.s32 	%r1927, %r1926, -1059760811;
	and.b32  	%r1928, %r1927, -8388608;
	sub.s32 	%r1929, %r1926, %r1928;
	mov.b32 	%f23, %r1929;
	cvt.rn.f32.s32 	%f24, %r1928;
	fma.rn.f32 	%f25, %f24, 0f34000000, %f22;
	add.f32 	%f26, %f23, 0fBF800000;
	fma.rn.f32 	%f27, %f26, 0fBE055027, 0f3E1039F6;
	fma.rn.f32 	%f28, %f27, %f26, 0fBDF8CDCC;
	fma.rn.f32 	%f29, %f28, %f26, 0f3E0F2955;
	fma.rn.f32 	%f30, %f29, %f26, 0fBE2AD8B9;
	fma.rn.f32 	%f31, %f30, %f26, 0f3E4CED0B;
	fma.rn.f32 	%f32, %f31, %f26, 0fBE7FFF22;
	fma.rn.f32 	%f33, %f32, %f26, 0f3EAAAA78;
	fma.rn.f32 	%f34, %f33, %f26, 0fBF000000;
	mul.f32 	%f35, %f26, %f34;
	fma.rn.f32 	%f36, %f35, %f26, %f26;
	fma.rn.f32 	%f37, %f25, 0f3F317218, %f36;
	setp.gt.u32 	%p127, %r1926, 2139095039;
	fma.rn.f32 	%f38, %f21, 0f7F800000, 0f7F800000;
	selp.f32 	%f39, %f38, %f37, %p127;
	setp.eq.f32 	%p128, %f21, 0f00000000;
	neg.f32 	%f40, %f39;
	selp.f32 	%f41, 0f7F800000, %f40, %p128;
	cvt.f64.f32 	%fd19, %f41;
	mul.f64 	%fd20, %fd19, 0d3FD296A4063EE73D;
	st.global.f64 	[%rd15], %fd20;
	ld.global.f64 	%fd1, [%rd14];
	mul.f64 	%fd2, %fd12, %fd20;
	cvt.rn.f32.f64 	%f1, %fd16;
	mul.f32 	%f42, %f1, 0f3F22F983;
	cvt.rni.s32.f32 	%r2605, %f42;
	cvt.rn.f32.s32 	%f43, %r2605;
	fma.rn.f32 	%f44, %f43, 0fBFC90FDA, %f1;
	fma.rn.f32 	%f45, %f43, 0fB3A22168, %f44;
	fma.rn.f32 	%f130, %f43, 0fA7C234C5, %f45;
	abs.f32 	%f3, %f1;
	setp.ltu.f32 	%p129, %f3, 0f47CE4780;
	@%p129 bra 	$L__BB0_240;
	setp.neu.f32 	%p130, %f3, 0f7F800000;
	@%p130 bra 	$L__BB0_235;
	mov.f32 	%f48, 0f00000000;
	mul.rn.f32 	%f130, %f1, %f48;
	mov.b32 	%r2605, 0;
	bra.uni 	$L__BB0_240;
$L__BB0_235:
	mov.b32 	%r1100, %f1;
	shl.b32 	%r1931, %r1100, 8;
	or.b32  	%r1101, %r1931, -2147483648;
	mov.b64 	%rd137, 0;
	mov.b32 	%r2602, 0;
$L__BB0_236:
	.pragma "nounroll";
	mul.wide.u32 	%rd89, %r2602, 4;
	mov.u64 	%rd90, __cudart_i2opi_f;
	add.s64 	%rd91, %rd90, %rd89;
	ld.global.nc.u32 	%r1932, [%rd91];
	mad.wide.u32 	%rd92, %r1932, %r1101, %rd137;
	shr.u64 	%rd137, %rd92, 32;
	add.s64 	%rd93, %rd3, %rd89;
	st.local.u32 	[%rd93], %rd92;
	add.s32 	%r2602, %r2602, 1;
	setp.ne.s32 	%p131, %r2602, 6;
	@%p131 bra 	$L__BB0_236;
	shr.u32 	%r1933, %r1100, 23;
	st.local.u32 	[%rd3+24], %rd137;
	and.b32  	%r1104, %r1933, 31;
	and.b32  	%r1934, %r1933, 224;
	add.s32 	%r1935, %r1934, -128;
	shr.u32 	%r1936, %r1935, 5;
	mul.wide.u32 	%rd94, %r1936, 4;
	sub.s64 	%rd27, %rd3, %rd94;
	ld.local.u32 	%r2603, [%rd27+24];
	ld.local.u32 	%r2604, [%rd27+20];
	setp.eq.s32 	%p132, %r1104, 0;
	@%p132 bra 	$L__BB0_239;
	shf.l.wrap.b32 	%r2603, %r2604, %r2603, %r1104;
	ld.local.u32 	%r1937, [%rd27+16];
	shf.l.wrap.b32 	%r2604, %r1937, %r2604, %r1104;
$L__BB0_239:
	shr.u32 	%r1938, %r2603, 30;
	shf.l.wrap.b32 	%r1939, %r2604, %r2603, 2;
	shl.b32 	%r1940, %r2604, 2;
	shr.u32 	%r1941, %r1939, 31;
	add.s32 	%r1942, %r1941, %r1938;
	neg.s32 	%r1943, %r1942;
	setp.lt.s32 	%p133, %r1100, 0;
	selp.b32 	%r2605, %r1943, %r1942, %p133;
	xor.b32  	%r1944, %r1939, %r1100;
	shr.s32 	%r1945, %r1939, 31;
	xor.b32  	%r1946, %r1945, %r1939;
	xor.b32  	%r1947, %r1945, %r1940;
	cvt.u64.u32 	%rd95, %r1946;
	shl.b64 	%rd96, %rd95, 32;
	cvt.u64.u32 	%rd97, %r1947;
	or.b64  	%rd98, %rd96, %rd97;
	cvt.rn.f64.s64 	%fd21, %rd98;
	mul.f64 	%fd22, %fd21, 0d3BF921FB54442D19;
	cvt.rn.f32.f64 	%f46, %fd22;
	neg.f32 	%f47, %f46;
	setp.lt.s32 	%p134, %r1944, 0;
	selp.f32 	%f130, %f47, %f46, %p134;
$L__BB0_240:
	add.s32 	%r1949, %r2605, 1;
	mul.rn.f32 	%f49, %f130, %f130;
	and.b32  	%r1950, %r2605, 1;
	setp.eq.b32 	%p135, %r1950, 1;
	selp.f32 	%f50, %f130, 0f3F800000, %p135;
	fma.rn.f32 	%f51, %f49, %f50, 0f00000000;
	fma.rn.f32 	%f52, %f49, 0f37CBAC00, 0fBAB607ED;
	selp.f32 	%f53, 0fB94D4153, %f52, %p135;
	selp.f32 	%f54, 0f3C0885E4, 0f3D2AAABB, %p135;
	fma.rn.f32 	%f55, %f53, %f49, %f54;
	selp.f32 	%f56, 0fBE2AAAA8, 0fBEFFFFFF, %p135;
	fma.rn.f32 	%f57, %f55, %f49, %f56;
	fma.rn.f32 	%f58, %f57, %f51, %f50;
	and.b32  	%r1951, %r1949, 2;
	setp.eq.s32 	%p136, %r1951, 0;
	mov.f32 	%f59, 0f00000000;
	sub.f32 	%f60, %f59, %f58;
	selp.f32 	%f61, %f58, %f60, %p136;
	cvt.f64.f32 	%fd23, %f61;
	fma.rn.f64 	%fd3, %fd2, %fd23, %fd1;
	st.global.f64 	[%rd16], %fd3;
	ld.global.f64 	%fd4, [%rd14+8];
	ld.global.f64 	%fd24, [%rd15];
	ld.global.f64 	%fd25, [%rd15+8];
	mul.f64 	%fd5, %fd24, %fd25;
	ld.global.f64 	%fd26, [%rd15+16];
	cvt.rn.f32.f64 	%f7, %fd26;
	mul.f32 	%f62, %f7, 0f3F22F983;
	cvt.rni.s32.f32 	%r2609, %f62;
	cvt.rn.f32.s32 	%f63, %r2609;
	fma.rn.f32 	%f64, %f63, 0fBFC90FDA, %f7;
	fma.rn.f32 	%f65, %f63, 0fB3A22168, %f64;
	fma.rn.f32 	%f131, %f63, 0fA7C234C5, %f65;
	abs.f32 	%f9, %f7;
	setp.ltu.f32 	%p137, %f9, 0f47CE4780;
	@%p137 bra 	$L__BB0_248;
	setp.neu.f32 	%p138, %f9, 0f7F800000;
	@%p138 bra 	$L__BB0_243;
	mov.f32 	%f68, 0f00000000;
	mul.rn.f32 	%f131, %f7, %f68;
	mov.b32 	%r2609, 0;
	bra.uni 	$L__BB0_248;
$L__BB0_243:
	mov.b32 	%r1114, %f7;
	shl.b32 	%r1953, %r1114, 8;
	or.b32  	%r1115, %r1953, -2147483648;
	mov.b64 	%rd138, 0;
	mov.b32 	%r2606, 0;
$L__BB0_244:
	.pragma "nounroll";
	mul.wide.u32 	%rd100, %r2606, 4;
	mov.u64 	%rd101, __cudart_i2opi_f;
	add.s64 	%rd102, %rd101, %rd100;
	ld.global.nc.u32 	%r1954, [%rd102];
	mad.wide.u32 	%rd103, %r1954, %r1115, %rd138;
	shr.u64 	%rd138, %rd103, 32;
	add.s64 	%rd104, %rd2, %rd100;
	st.local.u32 	[%rd104], %rd103;
	add.s32 	%r2606, %r2606, 1;
	setp.ne.s32 	%p139, %r2606, 6;
	@%p139 bra 	$L__BB0_244;
	shr.u32 	%r1955, %r1114, 23;
	st.local.u32 	[%rd2+24], %rd138;
	and.b32  	%r1118, %r1955, 31;
	and.b32  	%r1956, %r1955, 224;
	add.s32 	%r1957, %r1956, -128;
	shr.u32 	%r1958, %r1957, 5;
	mul.wide.u32 	%rd105, %r1958, 4;
	sub.s64 	%rd30, %rd2, %rd105;
	ld.local.u32 	%r2607, [%rd30+24];
	ld.local.u32 	%r2608, [%rd30+20];
	setp.eq.s32 	%p140, %r1118, 0;
	@%p140 bra 	$L__BB0_247;
	shf.l.wrap.b32 	%r2607, %r2608, %r2607, %r1118;
	ld.local.u32 	%r1959, [%rd30+16];
	shf.l.wrap.b32 	%r2608, %r1959, %r2608, %r1118;
$L__BB0_247:
	shr.u32 	%r1960, %r2607, 30;
	shf.l.wrap.b32 	%r1961, %r2608, %r2607, 2;
	shl.b32 	%r1962, %r2608, 2;
	shr.u32 	%r1963, %r1961, 31;
	add.s32 	%r1964, %r1963, %r1960;
	neg.s32 	%r1965, %r1964;
	setp.lt.s32 	%p141, %r1114, 0;
	selp.b32 	%r2609, %r1965, %r1964, %p141;
	xor.b32  	%r1966, %r1961, %r1114;
	shr.s32 	%r1967, %r1961, 31;
	xor.b32  	%r1968, %r1967, %r1961;
	xor.b32  	%r1969, %r1967, %r1962;
	cvt.u64.u32 	%rd106, %r1968;
	shl.b64 	%rd107, %rd106, 32;
	cvt.u64.u32 	%rd108, %r1969;
	or.b64  	%rd109, %rd107, %rd108;
	cvt.rn.f64.s64 	%fd27, %rd109;
	mul.f64 	%fd28, %fd27, 0d3BF921FB54442D19;
	cvt.rn.f32.f64 	%f66, %fd28;
	neg.f32 	%f67, %f66;
	setp.lt.s32 	%p142, %r1966, 0;
	selp.f32 	%f131, %f67, %f66, %p142;
$L__BB0_248:
	mul.rn.f32 	%f69, %f131, %f131;
	and.b32  	%r1971, %r2609, 1;
	setp.eq.b32 	%p143, %r1971, 1;
	selp.f32 	%f70, 0f3F800000, %f131, %p143;
	fma.rn.f32 	%f71, %f69, %f70, 0f00000000;
	fma.rn.f32 	%f72, %f69, 0f37CBAC00, 0fBAB607ED;
	selp.f32 	%f73, %f72, 0fB94D4153, %p143;
	selp.f32 	%f74, 0f3D2AAABB, 0f3C0885E4, %p143;
	fma.rn.f32 	%f75, %f73, %f69, %f74;
	selp.f32 	%f76, 0fBEFFFFFF, 0fBE2AAAA8, %p143;
	fma.rn.f32 	%f77, %f75, %f69, %f76;
	fma.rn.f32 	%f78, %f77, %f71, %f70;
	and.b32  	%r1972, %r2609, 2;
	setp.eq.s32 	%p144, %r1972, 0;
	mov.f32 	%f79, 0f00000000;
	sub.f32 	%f80, %f79, %f78;
	selp.f32 	%f81, %f78, %f80, %p144;
	cvt.f64.f32 	%fd29, %f81;
	fma.rn.f64 	%fd6, %fd5, %fd29, %fd4;
	st.global.f64 	[%rd16+8], %fd6;
	ld.global.f64 	%fd7, [%rd14+16];
	ld.global.f64 	%fd8, [%rd15];
	ld.global.f64 	%fd30, [%rd15+8];
	cvt.rn.f32.f64 	%f82, %fd30;
	abs.f32 	%f83, %f82;
	fma.rn.f32 	%f84, %f83, 0fBF000000, 0f3F000000;
	rsqrt.approx.ftz.f32 	%f85, %f84;
	mul.f32 	%f86, %f85, %f84;
	mul.f32 	%f87, %f85, 0fBF000000;
	fma.rn.f32 	%f88, %f86, %f87, 0f3F000000;
	fma.rn.f32 	%f89, %f86, %f88, %f86;
	setp.eq.f32 	%p145, %f83, 0f3F800000;
	selp.f32 	%f90, 0f00000000, %f89, %p145;
	setp.gt.f32 	%p146, %f83, 0f3F0F5C29;
	selp.f32 	%f91, %f90, %f83, %p146;
	abs.f32 	%f92, %f91;
	neg.f32 	%f93, %f92;
	mov.b64 	%rd110, %fd30;
	shr.u64 	%rd111, %rd110, 63;
	and.b64  	%rd112, %rd111, 1;
	setp.eq.b64 	%p147, %rd112, 1;
	selp.f32 	%f94, %f93, %f92, %p147;
	mul.f32 	%f95, %f94, %f94;
	fma.rn.f32 	%f96, %f95, 0f3D10ECEF, 0f3C8B1ABB;
	fma.rn.f32 	%f97, %f96, %f95, 0f3CFC028C;
	fma.rn.f32 	%f98, %f97, %f95, 0f3D372139;
	fma.rn.f32 	%f99, %f98, %f95, 0f3D9993DB;
	fma.rn.f32 	%f100, %f99, %f95, 0f3E2AAAC6;
	mul.f32 	%f101, %f95, %f100;
	fma.rn.f32 	%f102, %f101, %f94, %f94;
	neg.f32 	%f103, %f102;
	selp.f32 	%f104, %f102, %f103, %p146;
	fma.rn.f32 	%f105, 0f3F6EE581, 0f3FD774EB, %f104;
	setp.gt.f32 	%p148, %f82, 0f3F0F5C29;
	selp.f32 	%f106, %f102, %f105, %p148;
	add.f32 	%f107, %f106, %f106;
	selp.f32 	%f13, %f107, %f106, %p146;
	mul.f32 	%f108, %f13, 0f3F22F983;
	cvt.rni.s32.f32 	%r2613, %f108;
	cvt.rn.f32.s32 	%f109, %r2613;
	fma.rn.f32 	%f110, %f109, 0fBFC90FDA, %f13;
	fma.rn.f32 	%f111, %f109, 0fB3A22168, %f110;
	fma.rn.f32 	%f132, %f109, 0fA7C234C5, %f111;
	abs.f32 	%f15, %f13;
	setp.ltu.f32 	%p149, %f15, 0f47CE4780;
	@%p149 bra 	$L__BB0_256;
	setp.neu.f32 	%p150, %f15, 0f7F800000;
	@%p150 bra 	$L__BB0_251;
	mov.f32 	%f114, 0f00000000;
	mul.rn.f32 	%f132, %f13, %f114;
	mov.b32 	%r2613, 0;
	bra.uni 	$L__BB0_256;
$L__BB0_251:
	mov.b32 	%r1128, %f13;
	shl.b32 	%r1974, %r1128, 8;
	or.b32  	%r1129, %r1974, -2147483648;
	mov.b64 	%rd139, 0;
	mov.b32 	%r2610, 0;
$L__BB0_252:
	.pragma "nounroll";
	mul.wide.u32 	%rd114, %r2610, 4;
	mov.u64 	%rd115, __cudart_i2opi_f;
	add.s64 	%rd116, %rd115, %rd114;
	ld.global.nc.u32 	%r1975, [%rd116];
	mad.wide.u32 	%rd117, %r1975, %r1129, %rd139;
	shr.u64 	%rd139, %rd117, 32;
	add.s64 	%rd118, %rd1, %rd114;
	st.local.u32 	[%rd118], %rd117;
	add.s32 	%r2610, %r2610, 1;
	setp.ne.s32 	%p151, %r2610, 6;
	@%p151 bra 	$L__BB0_252;
	shr.u32 	%r1976, %r1128, 23;
	st.local.u32 	[%rd1+24], %rd139;
	and.b32  	%r1132, %r1976, 31;
	and.b32  	%r1977, %r1976, 224;
	add.s32 	%r1978, %r1977, -128;
	shr.u32 	%r1979, %r1978, 5;
	mul.wide.u32 	%rd119, %r1979, 4;
	sub.s64 	%rd33, %rd1, %rd119;
	ld.local.u32 	%r2611, [%rd33+24];
	ld.local.u32 	%r2612, [%rd33+20];
	setp.eq.s32 	%p152, %r1132, 0;
	@%p152 bra 	$L__BB0_255;
	shf.l.wrap.b32 	%r2611, %r2612, %r2611, %r1132;
	ld.local.u32 	%r1980, [%rd33+16];
	shf.l.wrap.b32 	%r2612, %r1980, %r2612, %r1132;
$L__BB0_255:
	shr.u32 	%r1981, %r2611, 30;
	shf.l.wrap.b32 	%r1982, %r2612, %r2611, 2;
	shl.b32 	%r1983, %r2612, 2;
	shr.u32 	%r1984, %r1982, 31;
	add.s32 	%r1985, %r1984, %r1981;
	neg.s32 	%r1986, %r1985;
	setp.lt.s32 	%p153, %r1128, 0;
	selp.b32 	%r2613, %r1986, %r1985, %p153;
	xor.b32  	%r1987, %r1982, %r1128;
	shr.s32 	%r1988, %r1982, 31;
	xor.b32  	%r1989, %r1988, %r1982;
	xor.b32  	%r1990, %r1988, %r1983;
	cvt.u64.u32 	%rd120, %r1989;
	shl.b64 	%rd121, %rd120, 32;
	cvt.u64.u32 	%rd122, %r1990;
	or.b64  	%rd123, %rd121, %rd122;
	cvt.rn.f64.s64 	%fd31, %rd123;
	mul.f64 	%fd32, %fd31, 0d3BF921FB54442D19;
	cvt.rn.f32.f64 	%f112, %fd32;
	neg.f32 	%f113, %f112;
	setp.lt.s32 	%p154, %r1987, 0;
	selp.f32 	%f132, %f113, %f112, %p154;
$L__BB0_256:
	mul.rn.f32 	%f115, %f132, %f132;
	and.b32  	%r1992, %r2613, 1;
	setp.eq.b32 	%p155, %r1992, 1;
	selp.f32 	%f116, 0f3F800000, %f132, %p155;
	fma.rn.f32 	%f117, %f115, %f116, 0f00000000;
	fma.rn.f32 	%f118, %f115, 0f37CBAC00, 0fBAB607ED;
	selp.f32 	%f119, %f118, 0fB94D4153, %p155;
	selp.f32 	%f120, 0f3D2AAABB, 0f3C0885E4, %p155;
	fma.rn.f32 	%f121, %f119, %f115, %f120;
	selp.f32 	%f122, 0fBEFFFFFF, 0fBE2AAAA8, %p155;
	fma.rn.f32 	%f123, %f121, %f115, %f122;
	fma.rn.f32 	%f124, %f123, %f117, %f116;
	and.b32  	%r1993, %r2613, 2;
	setp.eq.s32 	%p156, %r1993, 0;
	mov.f32 	%f125, 0f00000000;
	sub.f32 	%f126, %f125, %f124;
	selp.f32 	%f127, %f124, %f126, %p156;
	cvt.f64.f32 	%fd33, %f127;
	fma.rn.f64 	%fd9, %fd8, %fd33, %fd7;
	st.global.f64 	[%rd16+16], %fd9;
	mul.f64 	%fd34, %fd6, %fd6;
	fma.rn.f64 	%fd35, %fd3, %fd3, %fd34;
	fma.rn.f64 	%fd36, %fd9, %fd9, %fd35;
	setp.gtu.f64 	%p157, %fd36, 0d3FD0000000000000;
	@%p157 bra 	$L__BB0_260;
	ld.param.u64 	%rd134, [_Z12particlefuncPiS_S_PdP16particlepositionS2_P16particlemove_sphS__param_3];
	ld.global.f64 	%fd37, [%rd14];
	sub.f64 	%fd38, %fd3, %fd37;
	ld.global.f64 	%fd39, [%rd14+8];
	sub.f64 	%fd40, %fd6, %fd39;
	mul.f64 	%fd41, %fd40, %fd40;
	fma.rn.f64 	%fd42, %fd38, %fd38, %fd41;
	ld.global.f64 	%fd43, [%rd14+16];
	sub.f64 	%fd44, %fd9, %fd43;
	fma.rn.f64 	%fd45, %fd44, %fd44, %fd42;
	cvt.rn.f32.f64 	%f128, %fd45;
	sqrt.rn.f32 	%f129, %f128;
	cvt.f64.f32 	%fd46, %f129;
	cvta.to.global.u64 	%rd124, %rd134;
	shl.b64 	%rd125, %rd6, 3;
	add.s64 	%rd126, %rd124, %rd125;
	st.global.f64 	[%rd126], %fd46;
	shr.u32 	%r1994, %r2033, 2;
	xor.b32  	%r1995, %r1994, %r2033;
	shl.b32 	%r1996, %r2031, 4;
	shl.b32 	%r1997, %r1995, 1;
	xor.b32  	%r1998, %r1997, %r1996;
	xor.b32  	%r1999, %r1998, %r1995;
	xor.b32  	%r2030, %r1999, %r2031;
	add.s32 	%r2000, %r2303, %r2030;
	add.s32 	%r2001, %r2000, 362437;
	shr.u32 	%r2002, %r2032, 2;
	xor.b32  	%r2003, %r2002, %r2032;
	shl.b32 	%r2004, %r2030, 4;
	shl.b32 	%r2005, %r2003, 1;
	xor.b32  	%r2006, %r2005, %r2004;
	xor.b32  	%r2007, %r2006, %r2003;
	xor.b32  	%r2029, %r2007, %r2030;
	add.s32 	%r2303, %r2303, 724874;
	add.s32 	%r2008, %r2029, %r2303;
	cvt.u64.u32 	%rd127, %r2001;
	mul.wide.u32 	%rd128, %r2008, 2097152;
	xor.b64  	%rd129, %rd128, %rd127;
	cvt.rn.f64.u64 	%fd47, %rd129;
	fma.rn.f64 	%fd48, %fd47, 0d3CA0000000000000, 0d3C90000000000000;
	setp.geu.f64 	%p158, %fd48, 0d3F7A36E2EB1C432D;
	@%p158 bra 	$L__BB0_259;
	ld.param.u64 	%rd133, [_Z12particlefuncPiS_S_PdP16particlepositionS2_P16particlemove_sphS__param_1];
	cvta.to.global.u64 	%rd130, %rd133;
	shl.b64 	%rd131, %rd6, 2;
	add.s64 	%rd132, %rd130, %rd131;
	mov.b32 	%r2010, 1;
	st.global.u32 	[%rd132], %r2010;
	bra.uni 	$L__BB0_260;
$L__BB0_259:
	mov.b32 	%r2009, 1;
	st.global.u32 	[%rd17], %r2009;
	ld.global.f64 	%fd49, [%rd16];
	st.global.f64 	[%rd14], %fd49;
	ld.global.f64 	%fd50, [%rd16+8];
	st.global.f64 	[%rd14+8], %fd50;
	ld.global.f64 	%fd51, [%rd16+16];
	st.global.f64 	[%rd14+16], %fd51;
	add.s32 	%r2309, %r2309, 1;
	setp.ne.s32 	%p159, %r2309, 31;
	mov.u32 	%r2032, %r549;
	mov.u32 	%r2033, %r550;
	@%p159 bra 	$L__BB0_117;
$L__BB0_260:
	bar.sync 	0;
	ret;

}


// ===== COMPILED SASS (sm_100) =====

	.target	sm_100

	.elftype	@"ET_EXEC"


//--------------------- .note.nv.tkinfo           --------------------------
	.section	.note.nv.tkinfo,"",@"SHT_NOTE"
	.sectionflags	@"SHF_NOTE_NV_TKINFO"
	.tkinfo
        /*0018*/ 	.word	0x00000002
        /*0030*/ 	.string	""
        /*0030*/ 	.string	"ptxas"
        /*0030*/ 	.string	"Cuda compilation tools, release 13.0, V13.0.88"
        /*0030*/ 	.string	"Build cuda_13.0.r13.0/compiler.36424714_0"
        /*0030*/ 	.string	"-arch sm_100 -m 64 "



//--------------------- .note.nv.cuinfo           --------------------------
	.section	.note.nv.cuinfo,"",@"SHT_NOTE"
	.sectionflags	@"SHF_NOTE_NV_CUINFO"
        /*0018*/ 	.short	0x0002
        /*001a*/ 	.short	0x0064
        /*001c*/ 	.short	0x0082
	.zero		2


//--------------------- .nv.info                  --------------------------
	.section	.nv.info,"",@"SHT_CUDA_INFO"
	.align	4


	//----- nvinfo : EIATTR_REGCOUNT
	.align		4
        /*0000*/ 	.byte	0x04, 0x2f
        /*0002*/ 	.short	(.L_11 - .L_10)
	.align		4
.L_10:
        /*0004*/ 	.word	index@(_Z12particlefuncPiS_S_PdP16particlepositionS2_P16particlemove_sphS_)
        /*0008*/ 	.word	0x00000028


	//----- nvinfo : EIATTR_FRAME_SIZE
	.align		4
.L_11:
        /*000c*/ 	.byte	0x04, 0x11
        /*000e*/ 	.short	(.L_13 - .L_12)
	.align		4
.L_12:
        /*0010*/ 	.word	index@($__internal_0_$__cuda_sm20_sqrt_rn_f32_slowpath)
        /*0014*/ 	.word	0x00000060


	//----- nvinfo : EIATTR_FRAME_SIZE
	.align		4
.L_13:
        /*0018*/ 	.byte	0x04, 0x11
        /*001a*/ 	.short	(.L_15 - .L_14)
	.align		4
.L_14:
        /*001c*/ 	.word	index@(_Z12particlefuncPiS_S_PdP16particlepositionS2_P16particlemove_sphS_)
        /*0020*/ 	.word	0x00000060


	//----- nvinfo : EIATTR_MIN_STACK_SIZE
	.align		4
.L_15:
        /*0024*/ 	.byte	0x04, 0x12
        /*0026*/ 	.short	(.L_17 - .L_16)
	.align		4
.L_16:
        /*0028*/ 	.word	index@(_Z12particlefuncPiS_S_PdP16particlepositionS2_P16particlemove_sphS_)
        /*002c*/ 	.word	0x00000060
.L_17:


//--------------------- .nv.compat                --------------------------
	.section	.nv.compat,"",@"SHT_CUDA_COMPAT_INFO"
	.align	4
        /*0000*/ 	.byte	0x02, 0x09, 0x00, 0x00, 0x02, 0x02, 0x01, 0x00, 0x02, 0x05, 0x05, 0x00, 0x03, 0x07, 0x01, 0x01
        /*0010*/ 	.byte	0x02, 0x03, 0x00, 0x00, 0x02, 0x06, 0x01, 0x00, 0x04, 0x0b, 0x08, 0x00, 0x01, 0x00, 0x00, 0x00
        /*0020*/ 	.byte	0x00, 0x00, 0x00, 0x00


//--------------------- .nv.info._Z12particlefuncPiS_S_PdP16particlepositionS2_P16particlemove_sphS_ --------------------------
	.section	.nv.info._Z12particlefuncPiS_S_PdP16particlepositionS2_P16particlemove_sphS_,"",@"SHT_CUDA_INFO"
	.sectionflags	@""
	.align	4


	//----- nvinfo : EIATTR_CUDA_API_VERSION
	.align		4
        /*0000*/ 	.byte	0x04, 0x37
        /*0002*/ 	.short	(.L_19 - .L_18)
.L_18:
        /*0004*/ 	.word	0x00000082


	//----- nvinfo : EIATTR_KPARAM_INFO
	.align		4
.L_19:
        /*0008*/ 	.byte	0x04, 0x17
        /*000a*/ 	.short	(.L_21 - .L_20)
.L_20:
        /*000c*/ 	.word	0x00000000
        /*0010*/ 	.short	0x0007
        /*0012*/ 	.short	0x0038
        /*0014*/ 	.byte	0x00, 0xf5, 0x21, 0x00


	//----- nvinfo : EIATTR_KPARAM_INFO
	.align		4
.L_21:
        /*0018*/ 	.byte	0x04, 0x17
        /*001a*/ 	.short	(.L_23 - .L_22)
.L_22:
        /*001c*/ 	.word	0x00000000
        /*0020*/ 	.short	0x0006
        /*0022*/ 	.short	0x0030
        /*0024*/ 	.byte	0x00, 0xf5, 0x21, 0x00


	//----- nvinfo : EIATTR_KPARAM_INFO
	.align		4
.L_23:
        /*0028*/ 	.byte	0x04, 0x17
        /*002a*/ 	.short	(.L_25 - .L_24)
.L_24:
        /*002c*/ 	.word	0x00000000
        /*0030*/ 	.short	0x0005
        /*0032*/ 	.short	0x0028
        /*0034*/ 	.byte	0x00, 0xf5, 0x21, 0x00


	//----- nvinfo : EIATTR_KPARAM_INFO
	.align		4
.L_25:
        /*0038*/ 	.byte	0x04, 0x17
        /*003a*/ 	.short	(.L_27 - .L_26)
.L_26:
        /*003c*/ 	.word	0x00000000
        /*0040*/ 	.short	0x0004
        /*0042*/ 	.short	0x0020
        /*0044*/ 	.byte	0x00, 0xf5, 0x21, 0x00


	//----- nvinfo : EIATTR_KPARAM_INFO
	.align		4
.L_27:
        /*0048*/ 	.byte	0x04, 0x17
        /*004a*/ 	.short	(.L_29 - .L_28)
.L_28:
        /*004c*/ 	.word	0x00000000
        /*0050*/ 	.short	0x0003
        /*0052*/ 	.short	0x0018
        /*0054*/ 	.byte	0x00, 0xf5, 0x21, 0x00


	//----- nvinfo : EIATTR_KPARAM_INFO
	.align		4
.L_29:
        /*0058*/ 	.byte	0x04, 0x17
        /*005a*/ 	.short	(.L_31 - .L_30)
.L_30:
        /*005c*/ 	.word	0x00000000
        /*0060*/ 	.short	0x0002
        /*0062*/ 	.short	0x0010
        /*0064*/ 	.byte	0x00, 0xf5, 0x21, 0x00


	//----- nvinfo : EIATTR_KPARAM_INFO
	.align		4
.L_31:
        /*0068*/ 	.byte	0x04, 0x17
        /*006a*/ 	.short	(.L_33 - .L_32)
.L_32:
        /*006c*/ 	.word	0x00000000
        /*0070*/ 	.short	0x0001
        /*0072*/ 	.short	0x0008
        /*0074*/ 	.byte	0x00, 0xf5, 0x21, 0x00


	//----- nvinfo : EIATTR_KPARAM_INFO
	.align		4
.L_33:
        /*0078*/ 	.byte	0x04, 0x17
        /*007a*/ 	.short	(.L_35 - .L_34)
.L_34:
        /*007c*/ 	.word	0x00000000
        /*0080*/ 	.short	0x0000
        /*0082*/ 	.short	0x0000
        /*0084*/ 	.byte	0x00, 0xf5, 0x21, 0x00


	//----- nvinfo : EIATTR_SPARSE_MMA_MASK
	.align		4
.L_35:
        /*0088*/ 	.byte	0x03, 0x50
        /*008a*/ 	.short	0x0000


	//----- nvinfo : EIATTR_MAXREG_COUNT
	.align		4
        /*008c*/ 	.byte	0x03, 0x1b
        /*008e*/ 	.short	0x00ff


	//----- nvinfo : EIATTR_NUM_BARRIERS
	.align		4
        /*0090*/ 	.byte	0x02, 0x4c
        /*0092*/ 	.byte	0x01
	.zero		1


	//----- nvinfo : EIATTR_MERCURY_ISA_VERSION
	.align		4
        /*0094*/ 	.byte	0x03, 0x5f
        /*0096*/ 	.short	0x0101


	//----- nvinfo : EIATTR_VRC_CTA_INIT_COUNT
	.align		4
        /*0098*/ 	.byte	0x02, 0x4a
	.zero		1
	.zero		1


	//----- nvinfo : EIATTR_EXIT_INSTR_OFFSETS
	.align		4
        /*009c*/ 	.byte	0x04, 0x1c
        /*009e*/ 	.short	(.L_37 - .L_36)


	//   ....[0]....
.L_36:
        /*00a0*/ 	.word	0x00006df0


	//----- nvinfo : EIATTR_CRS_STACK_SIZE
	.align		4
.L_37:
        /*00a4*/ 	.byte	0x04, 0x1e
        /*00a6*/ 	.short	(.L_39 - .L_38)
.L_38:
        /*00a8*/ 	.word	0x00000000


	//----- nvinfo : EIATTR_CBANK_PARAM_SIZE
	.align		4
.L_39:
        /*00ac*/ 	.byte	0x03, 0x19
        /*00ae*/ 	.short	0x0040


	//----- nvinfo : EIATTR_PARAM_CBANK
	.align		4
        /*00b0*/ 	.byte	0x04, 0x0a
        /*00b2*/ 	.short	(.L_41 - .L_40)
	.align		4
.L_40:
        /*00b4*/ 	.word	index@(.nv.constant0._Z12particlefuncPiS_S_PdP16particlepositionS2_P16particlemove_sphS_)
        /*00b8*/ 	.short	0x0380
        /*00ba*/ 	.short	0x0040


	//----- nvinfo : EIATTR_SW_WAR
	.align		4
.L_41:
        /*00bc*/ 	.byte	0x04, 0x36
        /*00be*/ 	.short	(.L_43 - .L_42)
.L_42:
        /*00c0*/ 	.word	0x00000008
.L_43:


//--------------------- .nv.callgraph             --------------------------
	.section	.nv.callgraph,"",@"SHT_CUDA_CALLGRAPH"
	.align	4
	.sectionentsize	8
	.align		4
        /*0000*/ 	.word	0x00000000
	.align		4
        /*0004*/ 	.word	0xffffffff
	.align		4
        /*0008*/ 	.word	0x00000000
	.align		4
        /*000c*/ 	.word	0xfffffffe
	.align		4
        /*0010*/ 	.word	0x00000000
	.align		4
        /*0014*/ 	.word	0xfffffffd
	.align		4
        /*0018*/ 	.word	0x00000000
	.align		4
        /*001c*/ 	.word	0xfffffffc


//--------------------- .nv.constant4             --------------------------
	.section	.nv.constant4,"a",@progbits
	.align	8
	.align		8
.nv.constant4:
        /*0000*/ 	.dword	precalc_xorwow_matrix
	.align		8
        /*0008*/ 	.dword	precalc_xorwow_offset_matrix
	.align		8
        /*0010*/ 	.dword	mrg32k3aM1
	.align		8
        /*0018*/ 	.dword	mrg32k3aM2
	.align		8
        /*0020*/ 	.dword	mrg32k3aM1SubSeq
	.align		8
        /*0028*/ 	.dword	mrg32k3aM2SubSeq
	.align		8
        /*0030*/ 	.dword	mrg32k3aM1Seq
	.align		8
        /*0038*/ 	.dword	mrg32k3aM2Seq
	.align		8
        /*0040*/ 	.dword	__cudart_i2opi_f


//--------------------- .nv.constant3             --------------------------
	.section	.nv.constant3,"a",@progbits
	.align	8
.nv.constant3:
	.type		__cr_lgamma_table,@object
	.size		__cr_lgamma_table,(.L_8 - __cr_lgamma_table)
__cr_lgamma_table:
        /*0000*/ 	.byte	0x00, 0x00, 0x00, 0x00, 0x00, 0x00, 0x00, 0x00, 0x00, 0x00, 0x00, 0x00, 0x00, 0x00, 0x00, 0x00
        /*0010*/ 	.byte	0xef, 0x39, 0xfa, 0xfe, 0x42, 0x2e, 0xe6, 0x3f, 0x02, 0x20, 0x2a, 0xfa, 0x0b, 0xab, 0xfc, 0x3f
        /*0020*/ 	.byte	0xf9, 0x2c, 0x92, 0x7c, 0xa7, 0x6c, 0x09, 0x40, 0xc9, 0x79, 0x44, 0x3c, 0x64, 0x26, 0x13, 0x40
        /*0030*/ 	.byte	0xca, 0x01, 0xcf, 0x3a, 0x27, 0x51, 0x1a, 0x40, 0x30, 0xcc, 0x2d, 0xf3, 0xe1, 0x0c, 0x21, 0x40
        /*0040*/ 	.byte	0x0d, 0xb7, 0xfc, 0x82, 0x8e, 0x35, 0x25, 0x40
.L_8:


//--------------------- .text._Z12particlefuncPiS_S_PdP16particlepositionS2_P16particlemove_sphS_ --------------------------
	.section	.text._Z12particlefuncPiS_S_PdP16particlepositionS2_P16particlemove_sphS_,"ax",@progbits
	.align	128
        .global         _Z12particlefuncPiS_S_PdP16particlepositionS2_P16particlemove_sphS_
        .type           _Z12particlefuncPiS_S_PdP16particlepositionS2_P16particlemove_sphS_,@function
        .size           _Z12particlefuncPiS_S_PdP16particlepositionS2_P16particlemove_sphS_,(.L_x_40 - _Z12particlefuncPiS_S_PdP16particlepositionS2_P16particlemove_sphS_)
        .other          _Z12particlefuncPiS_S_PdP16particlepositionS2_P16particlemove_sphS_,@"STO_CUDA_ENTRY STV_DEFAULT"
_Z12particlefuncPiS_S_PdP16particlepositionS2_P16particlemove_sphS_:
.text._Z12particlefuncPiS_S_PdP16particlepositionS2_P16particlemove_sphS_:
[----:B------:R-:W0:Y:S08]  /*0000*/  LDC R1, c[0x0][0x37c] ;  /* 0x0000df00ff017b82 */ /* 0x000e300000000800 */
[----:B------:R-:W1:Y:S01]  /*0010*/  LDC.64 R2, c[0x0][0x380] ;  /* 0x0000e000ff027b82 */ /* 0x000e620000000a00 */
[----:B------:R-:W1:Y:S01]  /*0020*/  LDCU.64 UR8, c[0x0][0x358] ;  /* 0x00006b00ff0877ac */ /* 0x000e620008000a00 */
[----:B0-----:R-:W-:Y:S01]  /*0030*/  VIADD R1, R1, 0xffffffa0 ;  /* 0xffffffa001017836 */ /* 0x001fe20000000000 */
[----:B-1----:R-:W2:Y:S05]  /*0040*/  LDG.E R3, desc[UR8][R2.64] ;  /* 0x0000000802037981 */ /* 0x002eaa000c1e1900 */
[----:B------:R-:W0:Y:S01]  /*0050*/  S2UR UR4, SR_CTAID.X ;  /* 0x00000000000479c3 */ /* 0x000e220000002500 */
[----:B------:R-:W-:Y:S01]  /*0060*/  BSSY.RECONVERGENT B0, `(.L_x_0) ;  /* 0x00006d7000007945 */ /* 0x000fe20003800200 */
[----:B------:R-:W0:Y:S06]  /*0070*/  S2R R5, SR_TID.X ;  /* 0x0000000000057919 */ /* 0x000e2c0000002100 */
[----:B------:R-:W0:Y:S02]  /*0080*/  LDC R24, c[0x0][0x360] ;  /* 0x0000d800ff187b82 */ /* 0x000e240000000800 */
[----:B0-----:R-:W-:-:S05]  /*0090*/  IMAD R24, R24, UR4, R5 ;  /* 0x0000000418187c24 */ /* 0x001fca000f8e0205 */
[----:B--2---:R-:W-:-:S13]  /*00a0*/  ISETP.GT.AND P0, PT, R24, R3, PT ;  /* 0x000000031800720c */ /* 0x004fda0003f04270 */
[----:B------:R-:W-:Y:S05]  /*00b0*/  @P0 BRA `(.L_x_1) ;  /* 0x0000006c00440947 */ /* 0x000fea0003800000 */
[----:B------:R-:W-:Y:S01]  /*00c0*/  IMAD.MOV.U32 R8, RZ, RZ, 0x1f9c64f4 ;  /* 0x1f9c64f4ff087424 */ /* 0x000fe200078e00ff */
[----:B------:R-:W-:Y:S01]  /*00d0*/  ISETP.NE.AND P0, PT, R24, RZ, PT ;  /* 0x000000ff1800720c */ /* 0x000fe20003f05270 */
[----:B------:R-:W-:Y:S01]  /*00e0*/  IMAD.MOV.U32 R9, RZ, RZ, 0x4d0155f1 ;  /* 0x4d0155f1ff097424 */ /* 0x000fe200078e00ff */
[----:B------:R-:W-:Y:S01]  /*00f0*/  BSSY.RECONVERGENT B1, `(.L_x_2) ;  /* 0x000026a000017945 */ /* 0x000fe20003800200 */
[----:B------:R-:W-:Y:S01]  /*0100*/  IMAD.MOV.U32 R10, RZ, RZ, 0x503fdd39 ;  /* 0x503fdd39ff0a7424 */ /* 0x000fe200078e00ff */
[----:B------:R-:W-:Y:S01]  /*0110*/  SHF.R.S32.HI R7, RZ, 0x1f, R24 ;  /* 0x0000001fff077819 */ /* 0x000fe20000011418 */
[----:B------:R-:W-:Y:S01]  /*0120*/  IMAD.MOV.U32 R11, RZ, RZ, -0x75bd8fc ;  /* 0xf8a42704ff0b7424 */ /* 0x000fe200078e00ff */
[----:B------:R0:W-:Y:S01]  /*0130*/  STL.64 [R1+0x30], R8 ;  /* 0x0000300801007387 */ /* 0x0001e20000100a00 */
[----:B------:R-:W-:Y:S02]  /*0140*/  IMAD.MOV.U32 R12, RZ, RZ, -0x23270784 ;  /* 0xdcd8f87cff0c7424 */ /* 0x000fe400078e00ff */
[----:B------:R-:W-:Y:S01]  /*0150*/  IMAD.MOV.U32 R13, RZ, RZ, 0x45fdc7f5 ;  /* 0x45fdc7f5ff0d7424 */ /* 0x000fe200078e00ff */
[----:B------:R0:W-:Y:S01]  /*0160*/  STL.64 [R1+0x38], R10 ;  /* 0x0000380a01007387 */ /* 0x0001e20000100a00 */
[----:B------:R-:W-:-:S02]  /*0170*/  IMAD.MOV.U32 R30, RZ, RZ, R1 ;  /* 0x000000ffff1e7224 */ /* 0x000fc400078e0001 */
[----:B------:R-:W-:Y:S01]  /*0180*/  IMAD.MOV.U32 R6, RZ, RZ, 0x4d0155f1 ;  /* 0x4d0155f1ff067424 */ /* 0x000fe200078e00ff */
[----:B------:R0:W-:Y:S01]  /*0190*/  STL.64 [R1+0x40], R12 ;  /* 0x0000400c01007387 */ /* 0x0001e20000100a00 */
[----:B------:R-:W-:Y:S02]  /*01a0*/  IMAD.MOV.U32 R5, RZ, RZ, -0x75bd8fc ;  /* 0xf8a42704ff057424 */ /* 0x000fe400078e00ff */
[----:B------:R-:W-:Y:S02]  /*01b0*/  IMAD.MOV.U32 R4, RZ, RZ, 0x503fdd39 ;  /* 0x503fdd39ff047424 */ /* 0x000fe400078e00ff */
[----:B------:R-:W-:Y:S02]  /*01c0*/  IMAD.MOV.U32 R3, RZ, RZ, 0x45fdc7f5 ;  /* 0x45fdc7f5ff037424 */ /* 0x000fe400078e00ff */
[----:B------:R-:W-:Y:S01]  /*01d0*/  IMAD.MOV.U32 R2, RZ, RZ, -0x23270784 ;  /* 0xdcd8f87cff027424 */ /* 0x000fe200078e00ff */
[----:B------:R-:W-:Y:S06]  /*01e0*/  @!P0 BRA `(.L_x_3) ;  /* 0x0000002400688947 */ /* 0x000fec0003800000 */
[----:B0-----:R-:W-:Y:S02]  /*01f0*/  VIADD R12, R1, 0x30 ;  /* 0x00000030010c7836 */ /* 0x001fe40000000000 */
[----:B------:R-:W-:Y:S02]  /*0200*/  IMAD.MOV.U32 R0, RZ, RZ, RZ ;  /* 0x000000ffff007224 */ /* 0x000fe400078e00ff */
[----:B------:R-:W-:Y:S02]  /*0210*/  IMAD.MOV.U32 R6, RZ, RZ, 0x4d0155f1 ;  /* 0x4d0155f1ff067424 */ /* 0x000fe400078e00ff */
[----:B------:R-:W-:Y:S02]  /*0220*/  IMAD.MOV.U32 R10, RZ, RZ, R24 ;  /* 0x000000ffff0a7224 */ /* 0x000fe400078e0018 */
[----:B------:R-:W-:Y:S02]  /*0230*/  IMAD.MOV.U32 R11, RZ, RZ, R7 ;  /* 0x000000ffff0b7224 */ /* 0x000fe400078e0007 */
[----:B------:R-:W-:-:S02]  /*0240*/  IMAD.MOV.U32 R4, RZ, RZ, 0x503fdd39 ;  /* 0x503fdd39ff047424 */ /* 0x000fc400078e00ff */
[----:B------:R-:W-:Y:S02]  /*0250*/  IMAD.MOV.U32 R5, RZ, RZ, -0x75bd8fc ;  /* 0xf8a42704ff057424 */ /* 0x000fe400078e00ff */
[----:B------:R-:W-:Y:S02]  /*0260*/  IMAD.MOV.U32 R2, RZ, RZ, -0x23270784 ;  /* 0xdcd8f87cff027424 */ /* 0x000fe400078e00ff */
[----:B------:R-:W-:-:S07]  /*0270*/  IMAD.MOV.U32 R3, RZ, RZ, 0x45fdc7f5 ;  /* 0x45fdc7f5ff037424 */ /* 0x000fce00078e00ff */
.L_x_12:
[----:B------:R-:W-:Y:S01]  /*0280*/  LOP3.LUT R18, R10, 0x3, RZ, 0xc0, !PT ;  /* 0x000000030a127812 */ /* 0x000fe200078ec0ff */
[----:B------:R-:W-:Y:S03]  /*0290*/  BSSY.RECONVERGENT B2, `(.L_x_4) ;  /* 0x0000249000027945 */ /* 0x000fe60003800200 */
[----:B------:R-:W-:-:S04]  /*02a0*/  ISETP.NE.U32.AND P0, PT, R18, RZ, PT ;  /* 0x000000ff1200720c */ /* 0x000fc80003f05070 */
[----:B------:R-:W-:-:S13]  /*02b0*/  ISETP.NE.AND.EX P0, PT, RZ, RZ, PT, P0 ;  /* 0x000000ffff00720c */ /* 0x000fda0003f05300 */
[----:B012---:R-:W-:Y:S05]  /*02c0*/  @!P0 BRA `(.L_x_5) ;  /* 0x0000002400148947 */ /* 0x007fea0003800000 */
[----:B------:R-:W0:Y:S01]  /*02d0*/  LDC.64 R8, c[0x4][RZ] ;  /* 0x01000000ff087b82 */ /* 0x000e220000000a00 */
[----:B------:R-:W-:Y:S01]  /*02e0*/  IMAD.MOV.U32 R6, RZ, RZ, RZ ;  /* 0x000000ffff067224 */ /* 0x000fe200078e00ff */
[----:B------:R-:W-:Y:S02]  /*02f0*/  CS2R R2, SRZ ;  /* 0x0000000000027805 */ /* 0x000fe4000001ff00 */
[----:B------:R-:W-:Y:S01]  /*0300*/  CS2R R4, SRZ ;  /* 0x0000000000047805 */ /* 0x000fe2000001ff00 */
[----:B------:R-:W-:Y:S01]  /*0310*/  UMOV UR4, URZ ;  /* 0x000000ff00047c82 */ /* 0x000fe20008000000 */
[----:B0-----:R-:W-:-:S07]  /*0320*/  IMAD.WIDE.U32 R8, R0, 0xc80, R8 ;  /* 0x00000c8000087825 */ /* 0x001fce00078e0008 */
.L_x_7:
[----:B------:R-:W-:-:S04]  /*0330*/  IMAD.U32 R13, RZ, RZ, UR4 ;  /* 0x00000004ff0d7e24 */ /* 0x000fc8000f8e00ff */
[----:B------:R-:W-:-:S06]  /*0340*/  IMAD R13, R13, 0x4, R12 ;  /* 0x000000040d0d7824 */ /* 0x000fcc00078e020c */
[----:B------:R-:W5:Y:S01]  /*0350*/  LDL R13, [R13+0x4] ;  /* 0x000004000d0d7983 */ /* 0x000f620000100800 */
[----:B------:R-:W-:Y:S01]  /*0360*/  USHF.L.U32 UR7, UR4, 0x5, URZ ;  /* 0x0000000504077899 */ /* 0x000fe200080006ff */
[----:B------:R-:W-:-:S11]  /*0370*/  UMOV UR5, URZ ;  /* 0x000000ff00057c82 */ /* 0x000fd60008000000 */
.L_x_6:
[----:B-----5:R-:W-:Y:S01]  /*0380*/  SHF.R.U32.HI R27, RZ, UR5, R13 ;  /* 0x00000005ff1b7c19 */ /* 0x020fe2000801160d */
[----:B------:R-:W-:-:S03]  /*0390*/  UIADD3 UR6, UPT, UPT, UR7, UR5, URZ ;  /* 0x0000000507067290 */ /* 0x000fc6000fffe0ff */
[----:B------:R-:W-:Y:S01]  /*03a0*/  LOP3.LUT R14, R27, 0x1, RZ, 0xc0, !PT ;  /* 0x000000011b0e7812 */ /* 0x000fe200078ec0ff */
[----:B------:R-:W-:-:S03]  /*03b0*/  UIMAD UR6, UR6, 0x5, URZ ;  /* 0x00000005060678a4 */ /* 0x000fc6000f8e02ff */
[----:B------:R-:W-:-:S03]  /*03c0*/  ISETP.NE.U32.AND P0, PT, R14, 0x1, PT ;  /* 0x000000010e00780c */ /* 0x000fc60003f05070 */
[----:B------:R-:W-:Y:S01]  /*03d0*/  IMAD.U32 R15, RZ, RZ, UR6 ;  /* 0x00000006ff0f7e24 */ /* 0x000fe2000f8e00ff */
[----:B------:R-:W-:-:S03]  /*03e0*/  R2P PR, R27, 0x7e ;  /* 0x0000007e1b007804 */ /* 0x000fc60000000000 */
[----:B------:R-:W-:-:S06]  /*03f0*/  IMAD.WIDE.U32 R14, R15, 0x4, R8 ;  /* 0x000000040f0e7825 */ /* 0x000fcc00078e0008 */
[----:B------:R-:W2:Y:S04]  /*0400*/  @!P0 LDG.E R17, desc[UR8][R14.64] ;  /* 0x000000080e118981 */ /* 0x000ea8000c1e1900 */
[----:B------:R-:W3:Y:S04]  /*0410*/  @P1 LDG.E R23, desc[UR8][R14.64+0x14] ;  /* 0x000014080e171981 */ /* 0x000ee8000c1e1900 */
[----:B------:R-:W4:Y:S04]  /*0420*/  @!P0 LDG.E R16, desc[UR8][R14.64+0x8] ;  /* 0x000008080e108981 */ /* 0x000f28000c1e1900 */
[----:B------:R-:W4:Y:S04]  /*0430*/  @!P0 LDG.E R20, desc[UR8][R14.64+0x10] ;  /* 0x000010080e148981 */ /* 0x000f28000c1e1900 */
[----:B------:R-:W4:Y:S04]  /*0440*/  @P2 LDG.E R25, desc[UR8][R14.64+0x28] ;  /* 0x000028080e192981 */ /* 0x000f28000c1e1900 */
[----:B------:R-:W4:Y:S04]  /*0450*/  @!P0 LDG.E R19, desc[UR8][R14.64+0x4] ;  /* 0x000004080e138981 */ /* 0x000f28000c1e1900 */
[----:B------:R-:W4:Y:S04]  /*0460*/  @!P0 LDG.E R21, desc[UR8][R14.64+0xc] ;  /* 0x00000c080e158981 */ /* 0x000f28000c1e1900 */
[----:B------:R-:W4:Y:S04]  /*0470*/  @P3 LDG.E R29, desc[UR8][R14.64+0x3c] ;  /* 0x00003c080e1d3981 */ /* 0x000f28000c1e1900 */
[----:B------:R-:W4:Y:S04]  /*0480*/  @P4 LDG.E R31, desc[UR8][R14.64+0x50] ;  /* 0x000050080e1f4981 */ /* 0x000f28000c1e1900 */
[----:B------:R-:W4:Y:S04]  /*0490*/  @P2 LDG.E R26, desc[UR8][R14.64+0x38] ;  /* 0x000038080e1a2981 */ /* 0x000f28000c1e1900 */
[----:B------:R-:W4:Y:S04]  /*04a0*/  @P2 LDG.E R22, desc[UR8][R14.64+0x30] ;  /* 0x000030080e162981 */ /* 0x000f28000c1e1900 */
[----:B------:R-:W4:Y:S04]  /*04b0*/  @P3 LDG.E R32, desc[UR8][R14.64+0x4c] ;  /* 0x00004c080e203981 */ /* 0x000f28000c1e1900 */
[----:B------:R-:W4:Y:S04]  /*04c0*/  @P3 LDG.E R28, desc[UR8][R14.64+0x44] ;  /* 0x000044080e1c3981 */ /* 0x000f28000c1e1900 */
[----:B------:R-:W4:Y:S04]  /*04d0*/  @P5 LDG.E R33, desc[UR8][R14.64+0x64] ;  /* 0x000064080e215981 */ /* 0x000f28000c1e1900 */
[----:B------:R-:W4:Y:S01]  /*04e0*/  @P6 LDG.E R35, desc[UR8][R14.64+0x78] ;  /* 0x000078080e236981 */ /* 0x000f22000c1e1900 */
[----:B--2---:R-:W-:-:S03]  /*04f0*/  @!P0 LOP3.LUT R6, R6, R17, RZ, 0x3c, !PT ;  /* 0x0000001106068212 */ /* 0x004fc600078e3cff */
[----:B------:R-:W2:Y:S01]  /*0500*/  @P1 LDG.E R17, desc[UR8][R14.64+0x18] ;  /* 0x000018080e111981 */ /* 0x000ea2000c1e1900 */
[----:B---3--:R-:W-:-:S03]  /*0510*/  @P1 LOP3.LUT R6, R6, R23, RZ, 0x3c, !PT ;  /* 0x0000001706061212 */ /* 0x008fc600078e3cff */
[----:B------:R-:W3:Y:S01]  /*0520*/  @P2 LDG.E R23, desc[UR8][R14.64+0x34] ;  /* 0x000034080e172981 */ /* 0x000ee2000c1e1900 */
[----:B----4-:R-:W-:-:S03]  /*0530*/  @!P0 LOP3.LUT R5, R5, R16, RZ, 0x3c, !PT ;  /* 0x0000001005058212 */ /* 0x010fc600078e3cff */
[----:B------:R-:W4:Y:S01]  /*0540*/  @P1 LDG.E R16, desc[UR8][R14.64+0x1c] ;  /* 0x00001c080e101981 */ /* 0x000f22000c1e1900 */
[----:B------:R-:W-:-:S03]  /*0550*/  @!P0 LOP3.LUT R3, R3, R20, RZ, 0x3c, !PT ;  /* 0x0000001403038212 */ /* 0x000fc600078e3cff */
[----:B------:R-:W3:Y:S01]  /*0560*/  @P1 LDG.E R20, desc[UR8][R14.64+0x24] ;  /* 0x000024080e141981 */ /* 0x000ee2000c1e1900 */
[----:B------:R-:W-:-:S03]  /*0570*/  @P2 LOP3.LUT R6, R6, R25, RZ, 0x3c, !PT ;  /* 0x0000001906062212 */ /* 0x000fc600078e3cff */
[----:B------:R-:W3:Y:S01]  /*0580*/  @P3 LDG.E R25, desc[UR8][R14.64+0x40] ;  /* 0x000040080e193981 */ /* 0x000ee2000c1e1900 */
[----:B------:R-:W-:-:S03]  /*0590*/  @!P0 LOP3.LUT R4, R4, R19, RZ, 0x3c, !PT ;  /* 0x0000001304048212 */ /* 0x000fc600078e3cff */
[----:B------:R-:W3:Y:S01]  /*05a0*/  @P1 LDG.E R19, desc[UR8][R14.64+0x20] ;  /* 0x000020080e131981 */ /* 0x000ee2000c1e1900 */
[----:B------:R-:W-:-:S03]  /*05b0*/  @!P0 LOP3.LUT R2, R2, R21, RZ, 0x3c, !PT ;  /* 0x0000001502028212 */ /* 0x000fc600078e3cff */
[----:B------:R-:W3:Y:S01]  /*05c0*/  @P2 LDG.E R21, desc[UR8][R14.64+0x2c] ;  /* 0x00002c080e152981 */ /* 0x000ee2000c1e1900 */
[----:B------:R-:W-:-:S03]  /*05d0*/  @P3 LOP3.LUT R6, R6, R29, RZ, 0x3c, !PT ;  /* 0x0000001d06063212 */ /* 0x000fc600078e3cff */
[----:B------:R-:W3:Y:S01]  /*05e0*/  @P3 LDG.E R29, desc[UR8][R14.64+0x48] ;  /* 0x000048080e1d3981 */ /* 0x000ee2000c1e1900 */
[----:B------:R-:W-:-:S03]  /*05f0*/  @P4 LOP3.LUT R6, R6, R31, RZ, 0x3c, !PT ;  /* 0x0000001f06064212 */ /* 0x000fc600078e3cff */
[----:B------:R-:W3:Y:S01]  /*0600*/  @P4 LDG.E R31, desc[UR8][R14.64+0x54] ;  /* 0x000054080e1f4981 */ /* 0x000ee2000c1e1900 */
[----:B------:R-:W-:-:S13]  /*0610*/  LOP3.LUT P0, RZ, R27, 0x80, RZ, 0xc0, !PT ;  /* 0x000000801bff7812 */ /* 0x000fda000780c0ff */
[----:B------:R-:W3:Y:S01]  /*0620*/  @P0 LDG.E R34, desc[UR8][R14.64+0x94] ;  /* 0x000094080e220981 */ /* 0x000ee2000c1e1900 */
[----:B------:R-:W-:-:S03]  /*0630*/  @P5 LOP3.LUT R6, R6, R33, RZ, 0x3c, !PT ;  /* 0x0000002106065212 */ /* 0x000fc600078e3cff */
[----:B------:R-:W3:Y:S04]  /*0640*/  @P0 LDG.E R36, desc[UR8][R14.64+0x9c] ;  /* 0x00009c080e240981 */ /* 0x000ee8000c1e1900 */
[----:B------:R-:W3:Y:S01]  /*0650*/  @P0 LDG.E R33, desc[UR8][R14.64+0x8c] ;  /* 0x00008c080e210981 */ /* 0x000ee2000c1e1900 */
[----:B--2---:R-:W-:-:S03]  /*0660*/  @P1 LOP3.LUT R4, R4, R17, RZ, 0x3c, !PT ;  /* 0x0000001104041212 */ /* 0x004fc600078e3cff */
[----:B------:R-:W2:Y:S01]  /*0670*/  @P4 LDG.E R17, desc[UR8][R14.64+0x5c] ;  /* 0x00005c080e114981 */ /* 0x000ea2000c1e1900 */
[----:B----4-:R-:W-:-:S03]  /*0680*/  @P1 LOP3.LUT R5, R5, R16, RZ, 0x3c, !PT ;  /* 0x0000001005051212 */ /* 0x010fc600078e3cff */
[----:B------:R-:W4:Y:S01]  /*0690*/  @P4 LDG.E R16, desc[UR8][R14.64+0x58] ;  /* 0x000058080e104981 */ /* 0x000f22000c1e1900 */
[----:B---3--:R-:W-:-:S03]  /*06a0*/  @P1 LOP3.LUT R3, R3, R20, RZ, 0x3c, !PT ;  /* 0x0000001403031212 */ /* 0x008fc600078e3cff */
[----:B------:R-:W3:Y:S01]  /*06b0*/  @P4 LDG.E R20, desc[UR8][R14.64+0x60] ;  /* 0x000060080e144981 */ /* 0x000ee2000c1e1900 */
[----:B------:R-:W-:Y:S02]  /*06c0*/  @P2 LOP3.LUT R5, R5, R22, RZ, 0x3c, !PT ;  /* 0x0000001605052212 */ /* 0x000fe400078e3cff */
[----:B------:R-:W-:Y:S01]  /*06d0*/  @P2 LOP3.LUT R3, R3, R26, RZ, 0x3c, !PT ;  /* 0x0000001a03032212 */ /* 0x000fe200078e3cff */
[----:B------:R-:W3:Y:S01]  /*06e0*/  @P5 LDG.E R22, desc[UR8][R14.64+0x6c] ;  /* 0x00006c080e165981 */ /* 0x000ee2000c1e1900 */
[----:B------:R-:W-:-:S03]  /*06f0*/  @P1 LOP3.LUT R2, R2, R19, RZ, 0x3c, !PT ;  /* 0x0000001302021212 */ /* 0x000fc600078e3cff */
[----:B------:R-:W3:Y:S01]  /*0700*/  @P5 LDG.E R19, desc[UR8][R14.64+0x68] ;  /* 0x000068080e135981 */ /* 0x000ee2000c1e1900 */
[----:B------:R-:W-:-:S03]  /*0710*/  @P2 LOP3.LUT R4, R4, R21, RZ, 0x3c, !PT ;  /* 0x0000001504042212 */ /* 0x000fc600078e3cff */
[----:B------:R-:W3:Y:S01]  /*0720*/  @P5 LDG.E R21, desc[UR8][R14.64+0x70] ;  /* 0x000070080e155981 */ /* 0x000ee2000c1e1900 */
[----:B------:R-:W-:-:S03]  /*0730*/  @P2 LOP3.LUT R2, R2, R23, RZ, 0x3c, !PT ;  /* 0x0000001702022212 */ /* 0x000fc600078e3cff */
        /* <DEDUP_REMOVED lines=9> */
[----:B------:R-:W3:Y:S04]  /*07d0*/  @P6 LDG.E R32, desc[UR8][R14.64+0x88] ;  /* 0x000088080e206981 */ /* 0x000ee8000c1e1900 */
[----:B------:R-:W3:Y:S04]  /*07e0*/  @P0 LDG.E R29, desc[UR8][R14.64+0x90] ;  /* 0x000090080e1d0981 */ /* 0x000ee8000c1e1900 */
[----:B------:R-:W3:Y:S01]  /*07f0*/  @P0 LDG.E R31, desc[UR8][R14.64+0x98] ;  /* 0x000098080e1f0981 */ /* 0x000ee2000c1e1900 */
[----:B------:R-:W-:-:S04]  /*0800*/  @P6 LOP3.LUT R6, R6, R35, RZ, 0x3c, !PT ;  /* 0x0000002306066212 */ /* 0x000fc800078e3cff */
[----:B------:R-:W-:Y:S02]  /*0810*/  @P0 LOP3.LUT R6, R6, R33, RZ, 0x3c, !PT ;  /* 0x0000002106060212 */ /* 0x000fe400078e3cff */
[----:B--2---:R-:W-:Y:S02]  /*0820*/  @P4 LOP3.LUT R2, R2, R17, RZ, 0x3c, !PT ;  /* 0x0000001102024212 */ /* 0x004fe400078e3cff */
[----:B----4-:R-:W-:Y:S02]  /*0830*/  @P4 LOP3.LUT R5, R5, R16, RZ, 0x3c, !PT ;  /* 0x0000001005054212 */ /* 0x010fe400078e3cff */
[----:B---3--:R-:W-:Y:S02]  /*0840*/  @P4 LOP3.LUT R3, R3, R20, RZ, 0x3c, !PT ;  /* 0x0000001403034212 */ /* 0x008fe400078e3cff */
[----:B------:R-:W-:Y:S02]  /*0850*/  @P5 LOP3.LUT R5, R5, R22, RZ, 0x3c, !PT ;  /* 0x0000001605055212 */ /* 0x000fe400078e3cff */
[----:B------:R-:W-:-:S02]  /*0860*/  @P5 LOP3.LUT R4, R4, R19, RZ, 0x3c, !PT ;  /* 0x0000001304045212 */ /* 0x000fc400078e3cff */
[----:B------:R-:W-:Y:S02]  /*0870*/  @P5 LOP3.LUT R2, R2, R21, RZ, 0x3c, !PT ;  /* 0x0000001502025212 */ /* 0x000fe400078e3cff */
[----:B------:R-:W-:Y:S02]  /*0880*/  @P5 LOP3.LUT R3, R3, R26, RZ, 0x3c, !PT ;  /* 0x0000001a03035212 */ /* 0x000fe400078e3cff */
[----:B------:R-:W-:Y:S02]  /*0890*/  @P6 LOP3.LUT R4, R4, R23, RZ, 0x3c, !PT ;  /* 0x0000001704046212 */ /* 0x000fe400078e3cff */
[----:B------:R-:W-:Y:S02]  /*08a0*/  @P6 LOP3.LUT R5, R5, R28, RZ, 0x3c, !PT ;  /* 0x0000001c05056212 */ /* 0x000fe400078e3cff */
[----:B------:R-:W-:Y:S02]  /*08b0*/  @P6 LOP3.LUT R2, R2, R25, RZ, 0x3c, !PT ;  /* 0x0000001902026212 */ /* 0x000fe400078e3cff */
[----:B------:R-:W-:-:S02]  /*08c0*/  @P6 LOP3.LUT R3, R3, R32, RZ, 0x3c, !PT ;  /* 0x0000002003036212 */ /* 0x000fc400078e3cff */
[----:B------:R-:W-:Y:S02]  /*08d0*/  @P0 LOP3.LUT R5, R5, R34, RZ, 0x3c, !PT ;  /* 0x0000002205050212 */ /* 0x000fe400078e3cff */
[----:B------:R-:W-:Y:S02]  /*08e0*/  @P0 LOP3.LUT R4, R4, R29, RZ, 0x3c, !PT ;  /* 0x0000001d04040212 */ /* 0x000fe400078e3cff */
[----:B------:R-:W-:Y:S02]  /*08f0*/  @P0 LOP3.LUT R3, R3, R36, RZ, 0x3c, !PT ;  /* 0x0000002403030212 */ /* 0x000fe400078e3cff */
[----:B------:R-:W-:Y:S02]  /*0900*/  @P0 LOP3.LUT R2, R2, R31, RZ, 0x3c, !PT ;  /* 0x0000001f02020212 */ /* 0x000fe400078e3cff */
[----:B------:R-:W-:-:S13]  /*0910*/  R2P PR, R27.B1, 0x7f ;  /* 0x0000007f1b007804 */ /* 0x000fda0000001000 */
[----:B------:R-:W2:Y:S04]  /*0920*/  @P0 LDG.E R21, desc[UR8][R14.64+0xa0] ;  /* 0x0000a0080e150981 */ /* 0x000ea8000c1e1900 */
[----:B------:R-:W3:Y:S04]  /*0930*/  @P0 LDG.E R16, desc[UR8][R14.64+0xa8] ;  /* 0x0000a8080e100981 */ /* 0x000ee8000c1e1900 */
[----:B------:R-:W4:Y:S04]  /*0940*/  @P0 LDG.E R20, desc[UR8][R14.64+0xb0] ;  /* 0x0000b0080e140981 */ /* 0x000f28000c1e1900 */
        /* <DEDUP_REMOVED lines=11> */
[----:B--2---:R-:W-:-:S03]  /*0a00*/  @P0 LOP3.LUT R6, R6, R21, RZ, 0x3c, !PT ;  /* 0x0000001506060212 */ /* 0x004fc600078e3cff */
[----:B------:R-:W2:Y:S01]  /*0a10*/  @P3 LDG.E R21, desc[UR8][R14.64+0xdc] ;  /* 0x0000dc080e153981 */ /* 0x000ea2000c1e1900 */
[----:B---3--:R-:W-:-:S03]  /*0a20*/  @P0 LOP3.LUT R5, R5, R16, RZ, 0x3c, !PT ;  /* 0x0000001005050212 */ /* 0x008fc600078e3cff */
[----:B------:R-:W3:Y:S01]  /*0a30*/  @P1 LDG.E R16, desc[UR8][R14.64+0xbc] ;  /* 0x0000bc080e101981 */ /* 0x000ee2000c1e1900 */
[----:B----4-:R-:W-:-:S03]  /*0a40*/  @P0 LOP3.LUT R3, R3, R20, RZ, 0x3c, !PT ;  /* 0x0000001403030212 */ /* 0x010fc600078e3cff */
[----:B------:R-:W4:Y:S01]  /*0a50*/  @P1 LDG.E R20, desc[UR8][R14.64+0xc4] ;  /* 0x0000c4080e141981 */ /* 0x000f22000c1e1900 */
[----:B------:R-:W-:-:S03]  /*0a60*/  @P0 LOP3.LUT R4, R4, R23, RZ, 0x3c, !PT ;  /* 0x0000001704040212 */ /* 0x000fc600078e3cff */
[----:B------:R-:W4:Y:S01]  /*0a70*/  @P1 LDG.E R23, desc[UR8][R14.64+0xb8] ;  /* 0x0000b8080e171981 */ /* 0x000f22000c1e1900 */
[----:B------:R-:W-:-:S03]  /*0a80*/  @P0 LOP3.LUT R2, R2, R25, RZ, 0x3c, !PT ;  /* 0x0000001902020212 */ /* 0x000fc600078e3cff */
[----:B------:R-:W4:Y:S01]  /*0a90*/  @P1 LDG.E R25, desc[UR8][R14.64+0xc0] ;  /* 0x0000c0080e191981 */ /* 0x000f22000c1e1900 */
[----:B------:R-:W-:Y:S02]  /*0aa0*/  LOP3.LUT P0, RZ, R27, 0x8000, RZ, 0xc0, !PT ;  /* 0x000080001bff7812 */ /* 0x000fe4000780c0ff */
[----:B------:R-:W-:Y:S01]  /*0ab0*/  @P1 LOP3.LUT R6, R6, R17, RZ, 0x3c, !PT ;  /* 0x0000001106061212 */ /* 0x000fe200078e3cff */
[----:B------:R-:W4:Y:S03]  /*0ac0*/  @P2 LDG.E R27, desc[UR8][R14.64+0xcc] ;  /* 0x0000cc080e1b2981 */ /* 0x000f26000c1e1900 */
[----:B------:R-:W-:Y:S01]  /*0ad0*/  @P2 LOP3.LUT R6, R6, R19, RZ, 0x3c, !PT ;  /* 0x0000001306062212 */ /* 0x000fe200078e3cff */
        /* <DEDUP_REMOVED lines=11> */
[----:B------:R-:W-:Y:S02]  /*0b90*/  @P2 LOP3.LUT R3, R3, R26, RZ, 0x3c, !PT ;  /* 0x0000001a03032212 */ /* 0x000fe400078e3cff */
[----:B------:R-:W-:Y:S01]  /*0ba0*/  @P1 LOP3.LUT R4, R4, R23, RZ, 0x3c, !PT ;  /* 0x0000001704041212 */ /* 0x000fe200078e3cff */
[----:B------:R-:W4:Y:S01]  /*0bb0*/  @P5 LDG.E R26, desc[UR8][R14.64+0x114] ;  /* 0x000114080e1a5981 */ /* 0x000f22000c1e1900 */
[----:B------:R-:W-:-:S03]  /*0bc0*/  @P1 LOP3.LUT R2, R2, R25, RZ, 0x3c, !PT ;  /* 0x0000001902021212 */ /* 0x000fc600078e3cff */
[----:B------:R-:W4:Y:S01]  /*0bd0*/  @P4 LDG.E R23, desc[UR8][R14.64+0xf4] ;  /* 0x0000f4080e174981 */ /* 0x000f22000c1e1900 */
[----:B------:R-:W-:-:S03]  /*0be0*/  @P4 LOP3.LUT R6, R6, R29, RZ, 0x3c, !PT ;  /* 0x0000001d06064212 */ /* 0x000fc600078e3cff */
        /* <DEDUP_REMOVED lines=14> */
[----:B------:R-:W4:Y:S04]  /*0cd0*/  @P6 LDG.E R28, desc[UR8][R14.64+0x120] ;  /* 0x000120080e1c6981 */ /* 0x000f28000c1e1900 */
[----:B------:R-:W4:Y:S04]  /*0ce0*/  @P6 LDG.E R31, desc[UR8][R14.64+0x124] ;  /* 0x000124080e1f6981 */ /* 0x000f28000c1e1900 */
[----:B------:R-:W4:Y:S04]  /*0cf0*/  @P0 LDG.E R17, desc[UR8][R14.64+0x130] ;  /* 0x000130080e110981 */ /* 0x000f28000c1e1900 */
[----:B------:R-:W4:Y:S01]  /*0d00*/  @P0 LDG.E R33, desc[UR8][R14.64+0x138] ;  /* 0x000138080e210981 */ /* 0x000f22000c1e1900 */
[----:B------:R-:W-:-:S04]  /*0d10*/  UIADD3 UR5, UPT, UPT, UR5, 0x10, URZ ;  /* 0x0000001005057890 */ /* 0x000fc8000fffe0ff */
[----:B------:R-:W-:Y:S01]  /*0d20*/  UISETP.NE.AND UP0, UPT, UR5, 0x20, UPT ;  /* 0x000000200500788c */ /* 0x000fe2000bf05270 */
[----:B------:R-:W-:Y:S02]  /*0d30*/  @P0 LOP3.LUT R6, R6, R35, RZ, 0x3c, !PT ;  /* 0x0000002306060212 */ /* 0x000fe400078e3cff */
[----:B--2---:R-:W-:Y:S02]  /*0d40*/  @P3 LOP3.LUT R2, R2, R21, RZ, 0x3c, !PT ;  /* 0x0000001502023212 */ /* 0x004fe400078e3cff */
[----:B---3--:R-:W-:-:S04]  /*0d50*/  @P3 LOP3.LUT R5, R5, R16, RZ, 0x3c, !PT ;  /* 0x0000001005053212 */ /* 0x008fc800078e3cff */
[----:B----4-:R-:W-:Y:S02]  /*0d60*/  @P4 LOP3.LUT R5, R5, R20, RZ, 0x3c, !PT ;  /* 0x0000001405054212 */ /* 0x010fe400078e3cff */
[----:B------:R-:W-:Y:S02]  /*0d70*/  @P5 LOP3.LUT R3, R3, R26, RZ, 0x3c, !PT ;  /* 0x0000001a03035212 */ /* 0x000fe400078e3cff */
[----:B------:R-:W-:Y:S02]  /*0d80*/  @P4 LOP3.LUT R4, R4, R23, RZ, 0x3c, !PT ;  /* 0x0000001704044212 */ /* 0x000fe400078e3cff */
[----:B------:R-:W-:-:S04]  /*0d90*/  @P4 LOP3.LUT R2, R2, R25, RZ, 0x3c, !PT ;  /* 0x0000001902024212 */ /* 0x000fc800078e3cff */
        /* <DEDUP_REMOVED lines=10> */
[----:B------:R-:W-:Y:S01]  /*0e40*/  @P0 LOP3.LUT R2, R2, R33, RZ, 0x3c, !PT ;  /* 0x0000002102020212 */ /* 0x000fe200078e3cff */
[----:B------:R-:W-:Y:S06]  /*0e50*/  BRA.U UP0, `(.L_x_6) ;  /* 0xfffffff500487547 */ /* 0x000fec000b83ffff */
[----:B------:R-:W-:-:S04]  /*0e60*/  UIADD3 UR4, UPT, UPT, UR4, 0x1, URZ ;  /* 0x0000000104047890 */ /* 0x000fc8000fffe0ff */
[----:B------:R-:W-:-:S09]  /*0e70*/  UISETP.NE.AND UP0, UPT, UR4, 0x5, UPT ;  /* 0x000000050400788c */ /* 0x000fd2000bf05270 */
[----:B------:R-:W-:Y:S05]  /*0e80*/  BRA.U UP0, `(.L_x_7) ;  /* 0xfffffff500287547 */ /* 0x000fea000b83ffff */
[----:B------:R0:W-:Y:S01]  /*0e90*/  STL [R1+0x34], R6 ;  /* 0x0000340601007387 */ /* 0x0001e20000100800 */
[----:B------:R-:W-:-:S03]  /*0ea0*/  ISETP.NE.U32.AND P0, PT, R18, 0x1, PT ;  /* 0x000000011200780c */ /* 0x000fc60003f05070 */
[----:B------:R0:W-:Y:S01]  /*0eb0*/  STL.64 [R1+0x38], R4 ;  /* 0x0000380401007387 */ /* 0x0001e20000100a00 */
[----:B------:R-:W-:-:S03]  /*0ec0*/  ISETP.NE.AND.EX P0, PT, RZ, RZ, PT, P0 ;  /* 0x000000ffff00720c */ /* 0x000fc60003f05300 */
[----:B------:R0:W-:Y:S10]  /*0ed0*/  STL.64 [R1+0x40], R2 ;  /* 0x0000400201007387 */ /* 0x0001f40000100a00 */
[----:B------:R-:W-:Y:S05]  /*0ee0*/  @!P0 BRA `(.L_x_5) ;  /* 0x00000018000c8947 */ /* 0x000fea0003800000 */
[----:B------:R-:W-:Y:S01]  /*0ef0*/  UMOV UR4, URZ ;  /* 0x000000ff00047c82 */ /* 0x000fe20008000000 */
[----:B------:R-:W-:Y:S01]  /*0f00*/  UMOV UR5, URZ ;  /* 0x000000ff00057c82 */ /* 0x000fe20008000000 */
[----:B0-----:R-:W-:Y:S02]  /*0f10*/  IMAD.MOV.U32 R6, RZ, RZ, RZ ;  /* 0x000000ffff067224 */ /* 0x001fe400078e00ff */
[----:B------:R-:W-:Y:S02]  /*0f20*/  IMAD.U32 R3, RZ, RZ, UR4 ;  /* 0x00000004ff037e24 */ /* 0x000fe4000f8e00ff */
[----:B------:R-:W-:Y:S02]  /*0f30*/  IMAD.U32 R2, RZ, RZ, UR5 ;  /* 0x00000005ff027e24 */ /* 0x000fe4000f8e00ff */
[----:B------:R-:W-:Y:S02]  /*0f40*/  IMAD.U32 R5, RZ, RZ, UR4 ;  /* 0x00000004ff057e24 */ /* 0x000fe4000f8e00ff */
[----:B------:R-:W-:-:S07]  /*0f50*/  IMAD.U32 R4, RZ, RZ, UR5 ;  /* 0x00000005ff047e24 */ /* 0x000fce000f8e00ff */
.L_x_9:
[----:B------:R-:W-:-:S04]  /*0f60*/  IMAD.U32 R13, RZ, RZ, UR4 ;  /* 0x00000004ff0d7e24 */ /* 0x000fc8000f8e00ff */
[----:B------:R-:W-:-:S06]  /*0f70*/  IMAD R13, R13, 0x4, R12 ;  /* 0x000000040d0d7824 */ /* 0x000fcc00078e020c */
[----:B------:R-:W5:Y:S01]  /*0f80*/  LDL R13, [R13+0x4] ;  /* 0x000004000d0d7983 */ /* 0x000f620000100800 */
[----:B------:R-:W-:Y:S01]  /*0f90*/  USHF.L.U32 UR7, UR4, 0x5, URZ ;  /* 0x0000000504077899 */ /* 0x000fe200080006ff */
[----:B------:R-:W-:-:S11]  /*0fa0*/  UMOV UR5, URZ ;  /* 0x000000ff00057c82 */ /* 0x000fd60008000000 */
.L_x_8:
        /* <DEDUP_REMOVED lines=182> */
[----:B------:R-:W-:Y:S05]  /*1b10*/  @P0 BRA `(.L_x_5) ;  /* 0x0000000c00000947 */ /* 0x000fea0003800000 */
[----:B------:R-:W-:Y:S01]  /*1b20*/  UMOV UR4, URZ ;  /* 0x000000ff00047c82 */ /* 0x000fe20008000000 */
[----:B------:R-:W-:Y:S01]  /*1b30*/  UMOV UR5, URZ ;  /* 0x000000ff00057c82 */ /* 0x000fe20008000000 */
[----:B-1----:R-:W-:Y:S02]  /*1b40*/  IMAD.MOV.U32 R6, RZ, RZ, RZ ;  /* 0x000000ffff067224 */ /* 0x002fe400078e00ff */
[----:B------:R-:W-:Y:S02]  /*1b50*/  IMAD.U32 R3, RZ, RZ, UR4 ;  /* 0x00000004ff037e24 */ /* 0x000fe4000f8e00ff */
[----:B------:R-:W-:Y:S02]  /*1b60*/  IMAD.U32 R2, RZ, RZ, UR5 ;  /* 0x00000005ff027e24 */ /* 0x000fe4000f8e00ff */
[----:B------:R-:W-:Y:S02]  /*1b70*/  IMAD.U32 R5, RZ, RZ, UR4 ;  /* 0x00000004ff057e24 */ /* 0x000fe4000f8e00ff */
[----:B------:R-:W-:-:S07]  /*1b80*/  IMAD.U32 R4, RZ, RZ, UR5 ;  /* 0x00000005ff047e24 */ /* 0x000fce000f8e00ff */
.L_x_11:
[----:B------:R-:W-:-:S04]  /*1b90*/  IMAD.U32 R13, RZ, RZ, UR4 ;  /* 0x00000004ff0d7e24 */ /* 0x000fc8000f8e00ff */
[----:B------:R-:W-:-:S06]  /*1ba0*/  IMAD R13, R13, 0x4, R12 ;  /* 0x000000040d0d7824 */ /* 0x000fcc00078e020c */
[----:B------:R-:W5:Y:S01]  /*1bb0*/  LDL R13, [R13+0x4] ;  /* 0x000004000d0d7983 */ /* 0x000f620000100800 */
[----:B------:R-:W-:Y:S01]  /*1bc0*/  USHF.L.U32 UR7, UR4, 0x5, URZ ;  /* 0x0000000504077899 */ /* 0x000fe200080006ff */
[----:B------:R-:W-:-:S11]  /*1bd0*/  UMOV UR5, URZ ;  /* 0x000000ff00057c82 */ /* 0x000fd60008000000 */
.L_x_10:
        /* <DEDUP_REMOVED lines=9> */
[----:B------:R-:W3:Y:S04]  /*1c70*/  @!P0 LDG.E R19, desc[UR8][R14.64+0x4] ;  /* 0x000004080e138981 */ /* 0x000ee8000c1e1900 */
[----:B------:R-:W4:Y:S04]  /*1c80*/  @!P0 LDG.E R16, desc[UR8][R14.64+0x8] ;  /* 0x000008080e108981 */ /* 0x000f28000c1e1900 */
[----:B------:R-:W4:Y:S04]  /*1c90*/  @!P0 LDG.E R18, desc[UR8][R14.64+0x10] ;  /* 0x000010080e128981 */ /* 0x000f28000c1e1900 */
[----:B------:R-:W4:Y:S04]  /*1ca0*/  @P1 LDG.E R23, desc[UR8][R14.64+0x14] ;  /* 0x000014080e171981 */ /* 0x000f28000c1e1900 */
        /* <DEDUP_REMOVED lines=12> */
[----:B---3--:R-:W-:-:S03]  /*1d70*/  @!P0 LOP3.LUT R4, R4, R19, RZ, 0x3c, !PT ;  /* 0x0000001304048212 */ /* 0x008fc600078e3cff */
[----:B------:R-:W3:Y:S01]  /*1d80*/  @P1 LDG.E R19, desc[UR8][R14.64+0x20] ;  /* 0x000020080e131981 */ /* 0x000ee2000c1e1900 */
[----:B----4-:R-:W-:-:S03]  /*1d90*/  @!P0 LOP3.LUT R5, R5, R16, RZ, 0x3c, !PT ;  /* 0x0000001005058212 */ /* 0x010fc600078e3cff */
[----:B------:R-:W4:Y:S01]  /*1da0*/  @P1 LDG.E R16, desc[UR8][R14.64+0x1c] ;  /* 0x00001c080e101981 */ /* 0x000f22000c1e1900 */
[----:B------:R-:W-:-:S03]  /*1db0*/  @!P0 LOP3.LUT R3, R3, R18, RZ, 0x3c, !PT ;  /* 0x0000001203038212 */ /* 0x000fc600078e3cff */
[----:B------:R-:W4:Y:S01]  /*1dc0*/  @P1 LDG.E R18, desc[UR8][R14.64+0x24] ;  /* 0x000024080e121981 */ /* 0x000f22000c1e1900 */
[----:B------:R-:W-:-:S03]  /*1dd0*/  @P1 LOP3.LUT R6, R6, R23, RZ, 0x3c, !PT ;  /* 0x0000001706061212 */ /* 0x000fc600078e3cff */
[----:B------:R-:W4:Y:S01]  /*1de0*/  @P2 LDG.E R23, desc[UR8][R14.64+0x34] ;  /* 0x000034080e172981 */ /* 0x000f22000c1e1900 */
[----:B------:R-:W-:-:S03]  /*1df0*/  @!P0 LOP3.LUT R2, R2, R21, RZ, 0x3c, !PT ;  /* 0x0000001502028212 */ /* 0x000fc600078e3cff */
[----:B------:R-:W4:Y:S01]  /*1e00*/  @P2 LDG.E R21, desc[UR8][R14.64+0x2c] ;  /* 0x00002c080e152981 */ /* 0x000f22000c1e1900 */
[----:B------:R-:W-:-:S03]  /*1e10*/  @P2 LOP3.LUT R6, R6, R25, RZ, 0x3c, !PT ;  /* 0x0000001906062212 */ /* 0x000fc600078e3cff */
[----:B------:R-:W4:Y:S01]  /*1e20*/  @P3 LDG.E R25, desc[UR8][R14.64+0x40] ;  /* 0x000040080e193981 */ /* 0x000f22000c1e1900 */
[----:B------:R-:W-:-:S03]  /*1e30*/  @P3 LOP3.LUT R6, R6, R27, RZ, 0x3c, !PT ;  /* 0x0000001b06063212 */ /* 0x000fc600078e3cff */
[----:B------:R-:W4:Y:S01]  /*1e40*/  @P3 LDG.E R27, desc[UR8][R14.64+0x48] ;  /* 0x000048080e1b3981 */ /* 0x000f22000c1e1900 */
[----:B------:R-:W-:Y:S02]  /*1e50*/  LOP3.LUT P0, RZ, R26, 0x80, RZ, 0xc0, !PT ;  /* 0x000000801aff7812 */ /* 0x000fe4000780c0ff */
[----:B------:R-:W-:-:S11]  /*1e60*/  @P4 LOP3.LUT R6, R6, R29, RZ, 0x3c, !PT ;  /* 0x0000001d06064212 */ /* 0x000fd600078e3cff */
[----:B------:R-:W4:Y:S04]  /*1e70*/  @P0 LDG.E R35, desc[UR8][R14.64+0x8c] ;  /* 0x00008c080e230981 */ /* 0x000f28000c1e1900 */
[----:B------:R-:W4:Y:S01]  /*1e80*/  @P0 LDG.E R29, desc[UR8][R14.64+0x90] ;  /* 0x000090080e1d0981 */ /* 0x000f22000c1e1900 */
[----:B------:R-:W-:-:S03]  /*1e90*/  @P5 LOP3.LUT R6, R6, R31, RZ, 0x3c, !PT ;  /* 0x0000001f06065212 */ /* 0x000fc600078e3cff */
        /* <DEDUP_REMOVED lines=11> */
[----:B------:R-:W-:Y:S02]  /*1f50*/  @P2 LOP3.LUT R5, R5, R20, RZ, 0x3c, !PT ;  /* 0x0000001405052212 */ /* 0x000fe400078e3cff */
[----:B------:R-:W-:Y:S01]  /*1f60*/  @P2 LOP3.LUT R3, R3, R22, RZ, 0x3c, !PT ;  /* 0x0000001603032212 */ /* 0x000fe200078e3cff */
        /* <DEDUP_REMOVED lines=10> */
[----:B------:R-:W4:Y:S04]  /*2010*/  @P6 LDG.E R25, desc[UR8][R14.64+0x7c] ;  /* 0x00007c080e196981 */ /* 0x000f28000c1e1900 */
[----:B------:R-:W4:Y:S04]  /*2020*/  @P6 LDG.E R28, desc[UR8][R14.64+0x80] ;  /* 0x000080080e1c6981 */ /* 0x000f28000c1e1900 */
[----:B------:R-:W4:Y:S04]  /*2030*/  @P6 LDG.E R27, desc[UR8][R14.64+0x84] ;  /* 0x000084080e1b6981 */ /* 0x000f28000c1e1900 */
[----:B------:R-:W4:Y:S01]  /*2040*/  @P6 LDG.E R32, desc[UR8][R14.64+0x88] ;  /* 0x000088080e206981 */ /* 0x000f22000c1e1900 */
[----:B------:R-:W-:-:S04]  /*2050*/  @P6 LOP3.LUT R6, R6, R33, RZ, 0x3c, !PT ;  /* 0x0000002106066212 */ /* 0x000fc800078e3cff */
[----:B------:R-:W-:Y:S02]  /*2060*/  @P0 LOP3.LUT R6, R6, R35, RZ, 0x3c, !PT ;  /* 0x0000002306060212 */ /* 0x000fe400078e3cff */
[----:B--2---:R-:W-:Y:S02]  /*2070*/  @P4 LOP3.LUT R4, R4, R17, RZ, 0x3c, !PT ;  /* 0x0000001104044212 */ /* 0x004fe400078e3cff */
[----:B---3--:R-:W-:Y:S02]  /*2080*/  @P4 LOP3.LUT R2, R2, R19, RZ, 0x3c, !PT ;  /* 0x0000001302024212 */ /* 0x008fe400078e3cff */
[----:B----4-:R-:W-:Y:S02]  /*2090*/  @P4 LOP3.LUT R5, R5, R16, RZ, 0x3c, !PT ;  /* 0x0000001005054212 */ /* 0x010fe400078e3cff */
        /* <DEDUP_REMOVED lines=38> */
[----:B------:R-:W-:Y:S01]  /*2300*/  LOP3.LUT P0, RZ, R26, 0x8000, RZ, 0xc0, !PT ;  /* 0x000080001aff7812 */ /* 0x000fe2000780c0ff */
[----:B------:R-:W4:Y:S04]  /*2310*/  @P2 LDG.E R16, desc[UR8][R14.64+0xd0] ;  /* 0x0000d0080e102981 */ /* 0x000f28000c1e1900 */
        /* <DEDUP_REMOVED lines=10> */
[----:B------:R-:W-:-:S03]  /*23c0*/  @P4 LOP3.LUT R6, R6, R31, RZ, 0x3c, !PT ;  /* 0x0000001f06064212 */ /* 0x000fc600078e3cff */
[----:B------:R-:W4:Y:S04]  /*23d0*/  @P5 LDG.E R29, desc[UR8][R14.64+0x110] ;  /* 0x000110080e1d5981 */ /* 0x000f28000c1e1900 */
[----:B------:R-:W4:Y:S01]  /*23e0*/  @P6 LDG.E R31, desc[UR8][R14.64+0x11c] ;  /* 0x00011c080e1f6981 */ /* 0x000f22000c1e1900 */
[----:B------:R-:W-:-:S03]  /*23f0*/  @P5 LOP3.LUT R6, R6, R33, RZ, 0x3c, !PT ;  /* 0x0000002106065212 */ /* 0x000fc600078e3cff */
        /* <DEDUP_REMOVED lines=22> */
[----:B------:R-:W-:Y:S01]  /*2560*/  @P3 LOP3.LUT R4, R4, R17, RZ, 0x3c, !PT ;  /* 0x0000001104043212 */ /* 0x000fe200078e3cff */
[----:B------:R-:W-:Y:S01]  /*2570*/  UIADD3 UR5, UPT, UPT, UR5, 0x10, URZ ;  /* 0x0000001005057890 */ /* 0x000fe2000fffe0ff */
[----:B------:R-:W-:-:S03]  /*2580*/  @P3 LOP3.LUT R2, R2, R19, RZ, 0x3c, !PT ;  /* 0x0000001302023212 */ /* 0x000fc600078e3cff */
[----:B------:R-:W-:Y:S01]  /*2590*/  UISETP.NE.AND UP0, UPT, UR5, 0x20, UPT ;  /* 0x000000200500788c */ /* 0x000fe2000bf05270 */
[----:B------:R-:W-:Y:S02]  /*25a0*/  @P0 LOP3.LUT R6, R6, R37, RZ, 0x3c, !PT ;  /* 0x0000002506060212 */ /* 0x000fe400078e3cff */
[----:B--2---:R-:W-:Y:S02]  /*25b0*/  @P3 LOP3.LUT R5, R5, R18, RZ, 0x3c, !PT ;  /* 0x0000001205053212 */ /* 0x004fe400078e3cff */
[----:B---3--:R-:W-:Y:S02]  /*25c0*/  @P4 LOP3.LUT R4, R4, R23, RZ, 0x3c, !PT ;  /* 0x0000001704044212 */ /* 0x008fe400078e3cff */
[----:B------:R-:W-:Y:S02]  /*25d0*/  @P4 LOP3.LUT R5, R5, R20, RZ, 0x3c, !PT ;  /* 0x0000001405054212 */ /* 0x000fe400078e3cff */
[----:B----4-:R-:W-:Y:S02]  /*25e0*/  @P4 LOP3.LUT R2, R2, R25, RZ, 0x3c, !PT ;  /* 0x0000001902024212 */ /* 0x010fe400078e3cff */
        /* <DEDUP_REMOVED lines=16> */
[----:B------:R2:W-:Y:S04]  /*26f0*/  STL [R1+0x34], R6 ;  /* 0x0000340601007387 */ /* 0x0005e80000100800 */
[----:B------:R2:W-:Y:S04]  /*2700*/  STL.64 [R1+0x38], R4 ;  /* 0x0000380401007387 */ /* 0x0005e80000100a00 */
[----:B------:R2:W-:Y:S02]  /*2710*/  STL.64 [R1+0x40], R2 ;  /* 0x0000400201007387 */ /* 0x0005e40000100a00 */
.L_x_5:
[----:B------:R-:W-:Y:S05]  /*2720*/  BSYNC.RECONVERGENT B2 ;  /* 0x0000000000027941 */ /* 0x000fea0003800200 */
.L_x_4:
[----:B------:R-:W-:Y:S01]  /*2730*/  ISETP.GT.U32.AND P0, PT, R10, 0x3, PT ;  /* 0x000000030a00780c */ /* 0x000fe20003f04070 */
[----:B------:R-:W-:Y:S01]  /*2740*/  VIADD R0, R0, 0x1 ;  /* 0x0000000100007836 */ /* 0x000fe20000000000 */
[--C-:B------:R-:W-:Y:S02]  /*2750*/  SHF.R.U64 R10, R10, 0x2, R11.reuse ;  /* 0x000000020a0a7819 */ /* 0x100fe4000000120b */
[----:B------:R-:W-:Y:S02]  /*2760*/  ISETP.GT.U32.AND.EX P0, PT, R11, RZ, PT, P0 ;  /* 0x000000ff0b00720c */ /* 0x000fe40003f04100 */
[----:B------:R-:W-:-:S11]  /*2770*/  SHF.R.U32.HI R11, RZ, 0x2, R11 ;  /* 0x00000002ff0b7819 */ /* 0x000fd6000001160b */
[----:B------:R-:W-:Y:S05]  /*2780*/  @P0 BRA `(.L_x_12) ;  /* 0xffffffd800bc0947 */ /* 0x000fea000383ffff */
.L_x_3:
[----:B------:R-:W-:Y:S05]  /*2790*/  BSYNC.RECONVERGENT B1 ;  /* 0x0000000000017941 */ /* 0x000fea0003800200 */
.L_x_2:
[----:B0-----:R-:W0:Y:S01]  /*27a0*/  LDC.64 R8, c[0x0][0x3a0] ;  /* 0x0000e800ff087b82 */ /* 0x001e220000000a00 */
[----:B------:R-:W3:Y:S01]  /*27b0*/  LDCU.64 UR4, c[0x0][0x3b8] ;  /* 0x00007700ff0477ac */ /* 0x000ee20008000a00 */
[C---:B------:R-:W-:Y:S01]  /*27c0*/  IMAD.SHL.U32 R10, R24.reuse, 0x4, RZ ;  /* 0x00000004180a7824 */ /* 0x040fe200078e00ff */
[----:B------:R-:W-:Y:S01]  /*27d0*/  STL.64 [R1+0x48], RZ ;  /* 0x000048ff01007387 */ /* 0x000fe20000100a00 */
[----:B------:R-:W-:Y:S01]  /*27e0*/  IMAD R11, R7, 0x18, RZ ;  /* 0x00000018070b7824 */ /* 0x000fe200078e02ff */
[----:B------:R-:W-:Y:S01]  /*27f0*/  SHF.L.U64.HI R7, R24, 0x2, R7 ;  /* 0x0000000218077819 */ /* 0x000fe20000010207 */
[----:B------:R-:W-:Y:S01]  /*2800*/  IMAD.MOV.U32 R0, RZ, RZ, R5 ;  /* 0x000000ffff007224 */ /* 0x000fe200078e0005 */
[----:B------:R-:W-:Y:S01]  /*2810*/  STL [R1+0x50], RZ ;  /* 0x000050ff01007387 */ /* 0x000fe20000100800 */
[----:B-12---:R-:W-:Y:S02]  /*2820*/  IMAD.MOV.U32 R5, RZ, RZ, R6 ;  /* 0x000000ffff057224 */ /* 0x006fe400078e0006 */
[----:B------:R-:W-:Y:S01]  /*2830*/  IMAD.MOV.U32 R14, RZ, RZ, R3 ;  /* 0x000000ffff0e7224 */ /* 0x000fe200078e0003 */
[----:B------:R-:W-:Y:S01]  /*2840*/  STL.64 [R1+0x58], RZ ;  /* 0x000058ff01007387 */ /* 0x000fe20000100a00 */
[----:B------:R-:W-:Y:S01]  /*2850*/  IMAD.MOV.U32 R6, RZ, RZ, RZ ;  /* 0x000000ffff067224 */ /* 0x000fe200078e00ff */
[----:B---3--:R-:W-:Y:S01]  /*2860*/  IADD3 R10, P0, PT, R10, UR4, RZ ;  /* 0x000000040a0a7c10 */ /* 0x008fe2000ff1e0ff */
[----:B0-----:R-:W-:-:S04]  /*2870*/  IMAD.WIDE.U32 R8, R24, 0x18, R8 ;  /* 0x0000001818087825 */ /* 0x001fc800078e0008 */
[----:B------:R-:W-:Y:S01]  /*2880*/  IMAD.IADD R9, R9, 0x1, R11 ;  /* 0x0000000109097824 */ /* 0x000fe200078e020b */
[----:B------:R-:W-:Y:S01]  /*2890*/  IADD3.X R11, PT, PT, R7, UR5, RZ, P0, !PT ;  /* 0x00000005070b7c10 */ /* 0x000fe200087fe4ff */
[----:B------:R-:W-:-:S05]  /*28a0*/  IMAD.MOV.U32 R7, RZ, RZ, 0x1 ;  /* 0x00000001ff077424 */ /* 0x000fca00078e00ff */
[----:B------:R0:W-:Y:S04]  /*28b0*/  STG.E desc[UR8][R10.64], R7 ;  /* 0x000000070a007986 */ /* 0x0001e8000c101908 */
[----:B------:R1:W-:Y:S04]  /*28c0*/  STG.E.64 desc[UR8][R8.64], RZ ;  /* 0x000000ff08007986 */ /* 0x0003e8000c101b08 */
[----:B------:R1:W-:Y:S04]  /*28d0*/  STG.E.64 desc[UR8][R8.64+0x8], RZ ;  /* 0x000008ff08007986 */ /* 0x0003e8000c101b08 */
[----:B------:R1:W-:Y:S01]  /*28e0*/  STG.E.64 desc[UR8][R8.64+0x10], RZ ;  /* 0x000010ff08007986 */ /* 0x0003e2000c101b08 */
[----:B0-----:R-:W-:-:S07]  /*28f0*/  IMAD.MOV.U32 R7, RZ, RZ, 0x1f9c64f4 ;  /* 0x1f9c64f4ff077424 */ /* 0x001fce00078e00ff */
.L_x_37:
[----:B------:R-:W-:Y:S01]  /*2900*/  IMAD.MOV.U32 R16, RZ, RZ, 0x1657c50 ;  /* 0x01657c50ff107424 */ /* 0x000fe200078e00ff */
[----:B------:R-:W-:Y:S01]  /*2910*/  ISETP.NE.AND P0, PT, R24, RZ, PT ;  /* 0x000000ff1800720c */ /* 0x000fe20003f05270 */
[----:B------:R-:W-:Y:S01]  /*2920*/  IMAD.MOV.U32 R17, RZ, RZ, 0x2eca6d4d ;  /* 0x2eca6d4dff117424 */ /* 0x000fe200078e00ff */
[----:B------:R-:W-:Y:S01]  /*2930*/  BSSY.RECONVERGENT B1, `(.L_x_13) ;  /* 0x000026c000017945 */ /* 0x000fe20003800200 */
[----:B--2---:R-:W-:Y:S02]  /*2940*/  IMAD.MOV.U32 R18, RZ, RZ, 0x32f4f5dd ;  /* 0x32f4f5ddff127424 */ /* 0x004fe400078e00ff */
[----:B------:R-:W-:Y:S01]  /*2950*/  IMAD.MOV.U32 R19, RZ, RZ, -0x75bd8fc ;  /* 0xf8a42704ff137424 */ /* 0x000fe200078e00ff */
[----:B------:R0:W-:Y:S01]  /*2960*/  STL.64 [R1], R16 ;  /* 0x0000001001007387 */ /* 0x0001e20000100a00 */
[----:B------:R-:W-:Y:S02]  /*2970*/  IMAD.MOV.U32 R20, RZ, RZ, -0x23270784 ;  /* 0xdcd8f87cff147424 */ /* 0x000fe400078e00ff */
[----:B------:R-:W-:Y:S01]  /*2980*/  IMAD.MOV.U32 R21, RZ, RZ, 0x27c6df51 ;  /* 0x27c6df51ff157424 */ /* 0x000fe200078e00ff */
[----:B------:R0:W-:Y:S01]  /*2990*/  STL.64 [R1+0x8], R18 ;  /* 0x0000081201007387 */ /* 0x0001e20000100a00 */
[----:B-1----:R-:W-:-:S02]  /*29a0*/  IMAD.MOV.U32 R8, RZ, RZ, R0 ;  /* 0x000000ffff087224 */ /* 0x002fc400078e0000 */
[----:B------:R-:W-:Y:S01]  /*29b0*/  IMAD.MOV.U32 R9, RZ, RZ, R2 ;  /* 0x000000ffff097224 */ /* 0x000fe200078e0002 */
[----:B------:R0:W-:Y:S01]  /*29c0*/  STL.64 [R1+0x10], R20 ;  /* 0x0000101401007387 */ /* 0x0001e20000100a00 */
[----:B------:R-:W-:Y:S02]  /*29d0*/  IMAD.MOV.U32 R12, RZ, RZ, 0x2eca6d4d ;  /* 0x2eca6d4dff0c7424 */ /* 0x000fe400078e00ff */
[----:B------:R-:W-:Y:S02]  /*29e0*/  IMAD.MOV.U32 R11, RZ, RZ, -0x75bd8fc ;  /* 0xf8a42704ff0b7424 */ /* 0x000fe400078e00ff */
[----:B------:R-:W-:Y:S02]  /*29f0*/  IMAD.MOV.U32 R10, RZ, RZ, 0x32f4f5dd ;  /* 0x32f4f5ddff0a7424 */ /* 0x000fe400078e00ff */
[----:B------:R-:W-:Y:S02]  /*2a00*/  IMAD.MOV.U32 R3, RZ, RZ, 0x27c6df51 ;  /* 0x27c6df51ff037424 */ /* 0x000fe400078e00ff */
[----:B------:R-:W-:-:S02]  /*2a10*/  IMAD.MOV.U32 R2, RZ, RZ, -0x23270784 ;  /* 0xdcd8f87cff027424 */ /* 0x000fc400078e00ff */
[----:B------:R-:W-:Y:S01]  /*2a20*/  IMAD.MOV.U32 R0, RZ, RZ, R14 ;  /* 0x000000ffff007224 */ /* 0x000fe200078e000e */
[----:B0-----:R-:W-:Y:S06]  /*2a30*/  @!P0 BRA `(.L_x_14) ;  /* 0x00000024006c8947 */ /* 0x001fec0003800000 */
[--C-:B------:R-:W-:Y:S01]  /*2a40*/  SHF.R.S32.HI R18, RZ, 0x1f, R24.reuse ;  /* 0x0000001fff127819 */ /* 0x100fe20000011418 */
[----:B------:R-:W-:Y:S02]  /*2a50*/  IMAD.MOV.U32 R19, RZ, RZ, RZ ;  /* 0x000000ffff137224 */ /* 0x000fe400078e00ff */
[----:B------:R-:W-:Y:S02]  /*2a60*/  IMAD.MOV.U32 R12, RZ, RZ, 0x2eca6d4d ;  /* 0x2eca6d4dff0c7424 */ /* 0x000fe400078e00ff */
[----:B------:R-:W-:Y:S02]  /*2a70*/  IMAD.MOV.U32 R21, RZ, RZ, R24 ;  /* 0x000000ffff157224 */ /* 0x000fe400078e0018 */
[----:B------:R-:W-:Y:S02]  /*2a80*/  IMAD.MOV.U32 R10, RZ, RZ, 0x32f4f5dd ;  /* 0x32f4f5ddff0a7424 */ /* 0x000fe400078e00ff */
[----:B------:R-:W-:Y:S02]  /*2a90*/  IMAD.MOV.U32 R11, RZ, RZ, -0x75bd8fc ;  /* 0xf8a42704ff0b7424 */ /* 0x000fe400078e00ff */
[----:B------:R-:W-:-:S02]  /*2aa0*/  IMAD.MOV.U32 R2, RZ, RZ, -0x23270784 ;  /* 0xdcd8f87cff027424 */ /* 0x000fc400078e00ff */
[----:B------:R-:W-:-:S07]  /*2ab0*/  IMAD.MOV.U32 R3, RZ, RZ, 0x27c6df51 ;  /* 0x27c6df51ff037424 */ /* 0x000fce00078e00ff */
.L_x_23:
[----:B------:R-:W-:Y:S01]  /*2ac0*/  LOP3.LUT R13, R21, 0x3, RZ, 0xc0, !PT ;  /* 0x00000003150d7812 */ /* 0x000fe200078ec0ff */
[----:B------:R-:W-:Y:S03]  /*2ad0*/  BSSY.RECONVERGENT B2, `(.L_x_15) ;  /* 0x000024b000027945 */ /* 0x000fe60003800200 */
[----:B------:R-:W-:-:S04]  /*2ae0*/  ISETP.NE.U32.AND P0, PT, R13, RZ, PT ;  /* 0x000000ff0d00720c */ /* 0x000fc80003f05070 */
[----:B------:R-:W-:-:S13]  /*2af0*/  ISETP.NE.AND.EX P0, PT, RZ, RZ, PT, P0 ;  /* 0x000000ffff00720c */ /* 0x000fda0003f05300 */
[----:B0-----:R-:W-:Y:S05]  /*2b00*/  @!P0 BRA `(.L_x_16) ;  /* 0x00000024001c8947 */ /* 0x001fea0003800000 */
[----:B------:R-:W0:Y:S01]  /*2b10*/  LDC.64 R14, c[0x4][RZ] ;  /* 0x01000000ff0e7b82 */ /* 0x000e220000000a00 */
[----:B------:R-:W-:Y:S01]  /*2b20*/  IMAD.MOV.U32 R12, RZ, RZ, RZ ;  /* 0x000000ffff0c7224 */ /* 0x000fe200078e00ff */
[----:B------:R-:W-:Y:S02]  /*2b30*/  CS2R R2, SRZ ;  /* 0x0000000000027805 */ /* 0x000fe4000001ff00 */
[----:B------:R-:W-:Y:S01]  /*2b40*/  CS2R R10, SRZ ;  /* 0x00000000000a7805 */ /* 0x000fe2000001ff00 */
[----:B------:R-:W-:Y:S01]  /*2b50*/  UMOV UR4, URZ ;  /* 0x000000ff00047c82 */ /* 0x000fe20008000000 */
[----:B0-----:R-:W-:-:S07]  /*2b60*/  IMAD.WIDE.U32 R14, R19, 0xc80, R14 ;  /* 0x00000c80130e7825 */ /* 0x001fce00078e000e */
.L_x_18:
[----:B------:R-:W-:-:S04]  /*2b70*/  IMAD.U32 R13, RZ, RZ, UR4 ;  /* 0x00000004ff0d7e24 */ /* 0x000fc8000f8e00ff */
[----:B------:R-:W-:-:S06]  /*2b80*/  IMAD R13, R13, 0x4, R30 ;  /* 0x000000040d0d7824 */ /* 0x000fcc00078e021e */
[----:B------:R-:W5:Y:S01]  /*2b90*/  LDL R13, [R13+0x4] ;  /* 0x000004000d0d7983 */ /* 0x000f620000100800 */
[----:B------:R-:W-:Y:S01]  /*2ba0*/  USHF.L.U32 UR7, UR4, 0x5, URZ ;  /* 0x0000000504077899 */ /* 0x000fe200080006ff */
[----:B------:R-:W-:-:S11]  /*2bb0*/  UMOV UR5, URZ ;  /* 0x000000ff00057c82 */ /* 0x000fd60008000000 */
.L_x_17:
        /* <DEDUP_REMOVED lines=11> */
[----:B------:R-:W4:Y:S04]  /*2c70*/  @P2 LDG.E R29, desc[UR8][R16.64+0x28] ;  /* 0x00002808101d2981 */ /* 0x000f28000c1e1900 */
[----:B------:R-:W4:Y:S04]  /*2c80*/  @!P0 LDG.E R25, desc[UR8][R16.64+0x4] ;  /* 0x0000040810198981 */ /* 0x000f28000c1e1900 */
[----:B------:R-:W4:Y:S04]  /*2c90*/  @P3 LDG.E R31, desc[UR8][R16.64+0x3c] ;  /* 0x00003c08101f3981 */ /* 0x000f28000c1e1900 */
[----:B------:R-:W4:Y:S04]  /*2ca0*/  @P4 LDG.E R33, desc[UR8][R16.64+0x50] ;  /* 0x0000500810214981 */ /* 0x000f28000c1e1900 */
[----:B------:R-:W4:Y:S04]  /*2cb0*/  @!P0 LDG.E R22, desc[UR8][R16.64+0x10] ;  /* 0x0000100810168981 */ /* 0x000f28000c1e1900 */
[----:B------:R-:W4:Y:S04]  /*2cc0*/  @P1 LDG.E R26, desc[UR8][R16.64+0x24] ;  /* 0x00002408101a1981 */ /* 0x000f28000c1e1900 */
[----:B------:R-:W4:Y:S04]  /*2cd0*/  @P2 LDG.E R32, desc[UR8][R16.64+0x30] ;  /* 0x0000300810202981 */ /* 0x000f28000c1e1900 */
[----:B------:R-:W4:Y:S01]  /*2ce0*/  @P2 LDG.E R34, desc[UR8][R16.64+0x38] ;  /* 0x0000380810222981 */ /* 0x000f22000c1e1900 */
[----:B--2---:R-:W-:-:S03]  /*2cf0*/  @!P0 LOP3.LUT R12, R12, R23, RZ, 0x3c, !PT ;  /* 0x000000170c0c8212 */ /* 0x004fc600078e3cff */
[----:B------:R-:W2:Y:S01]  /*2d00*/  @!P0 LDG.E R23, desc[UR8][R16.64+0xc] ;  /* 0x00000c0810178981 */ /* 0x000ea2000c1e1900 */
[----:B---3--:R-:W-:-:S03]  /*2d10*/  @P1 LOP3.LUT R12, R12, R27, RZ, 0x3c, !PT ;  /* 0x0000001b0c0c1212 */ /* 0x008fc600078e3cff */
[----:B------:R-:W3:Y:S01]  /*2d20*/  @P1 LDG.E R27, desc[UR8][R16.64+0x20] ;  /* 0x00002008101b1981 */ /* 0x000ee2000c1e1900 */
[----:B----4-:R-:W-:-:S03]  /*2d30*/  @!P0 LOP3.LUT R11, R11, R20, RZ, 0x3c, !PT ;  /* 0x000000140b0b8212 */ /* 0x010fc600078e3cff */
        /* <DEDUP_REMOVED lines=9> */
[----:B------:R-:W-:-:S03]  /*2dd0*/  @!P0 LOP3.LUT R3, R3, R22, RZ, 0x3c, !PT ;  /* 0x0000001603038212 */ /* 0x000fc600078e3cff */
[----:B------:R-:W4:Y:S01]  /*2de0*/  @P3 LDG.E R22, desc[UR8][R16.64+0x4c] ;  /* 0x00004c0810163981 */ /* 0x000f22000c1e1900 */
[----:B------:R-:W-:-:S03]  /*2df0*/  @P1 LOP3.LUT R3, R3, R26, RZ, 0x3c, !PT ;  /* 0x0000001a03031212 */ /* 0x000fc600078e3cff */
[----:B------:R-:W4:Y:S01]  /*2e00*/  @P4 LDG.E R26, desc[UR8][R16.64+0x58] ;  /* 0x00005808101a4981 */ /* 0x000f22000c1e1900 */
[----:B--2---:R-:W-:-:S03]  /*2e10*/  @!P0 LOP3.LUT R2, R2, R23, RZ, 0x3c, !PT ;  /* 0x0000001702028212 */ /* 0x004fc600078e3cff */
        /* <DEDUP_REMOVED lines=12> */
[----:B------:R-:W4:Y:S01]  /*2ee0*/  @P4 LDG.E R29, desc[UR8][R16.64+0x54] ;  /* 0x00005408101d4981 */ /* 0x000f22000c1e1900 */
[----:B------:R-:W-:Y:S02]  /*2ef0*/  LOP3.LUT P0, RZ, R28, 0x80, RZ, 0xc0, !PT ;  /* 0x000000801cff7812 */ /* 0x000fe4000780c0ff */
[----:B------:R-:W-:-:S02]  /*2f00*/  @P2 LOP3.LUT R3, R3, R34, RZ, 0x3c, !PT ;  /* 0x0000002203032212 */ /* 0x000fc400078e3cff */
[----:B------:R-:W-:Y:S02]  /*2f10*/  @P6 LOP3.LUT R12, R12, R33, RZ, 0x3c, !PT ;  /* 0x000000210c0c6212 */ /* 0x000fe400078e3cff */
        /* <DEDUP_REMOVED lines=16> */
[----:B------:R-:W4:Y:S04]  /*3020*/  @P6 LDG.E R25, desc[UR8][R16.64+0x7c] ;  /* 0x00007c0810196981 */ /* 0x000f28000c1e1900 */
[----:B------:R-:W4:Y:S01]  /*3030*/  @P6 LDG.E R26, desc[UR8][R16.64+0x80] ;  /* 0x00008008101a6981 */ /* 0x000f22000c1e1900 */
[----:B------:R-:W-:Y:S02]  /*3040*/  @P4 LOP3.LUT R2, R2, R31, RZ, 0x3c, !PT ;  /* 0x0000001f02024212 */ /* 0x000fe400078e3cff */
[----:B------:R-:W-:Y:S01]  /*3050*/  @P4 LOP3.LUT R10, R10, R29, RZ, 0x3c, !PT ;  /* 0x0000001d0a0a4212 */ /* 0x000fe200078e3cff */
[----:B------:R-:W4:Y:S04]  /*3060*/  @P0 LDG.E R31, desc[UR8][R16.64+0x98] ;  /* 0x00009808101f0981 */ /* 0x000f28000c1e1900 */
[----:B------:R-:W4:Y:S01]  /*3070*/  @P0 LDG.E R29, desc[UR8][R16.64+0x90] ;  /* 0x00009008101d0981 */ /* 0x000f22000c1e1900 */
[----:B------:R-:W-:-:S02]  /*3080*/  @P5 LOP3.LUT R10, R10, R33, RZ, 0x3c, !PT ;  /* 0x000000210a0a5212 */ /* 0x000fc400078e3cff */
[----:B------:R-:W-:Y:S02]  /*3090*/  @P5 LOP3.LUT R3, R3, R22, RZ, 0x3c, !PT ;  /* 0x0000001603035212 */ /* 0x000fe400078e3cff */
[----:B------:R-:W-:Y:S02]  /*30a0*/  @P0 LOP3.LUT R12, R12, R35, RZ, 0x3c, !PT ;  /* 0x000000230c0c0212 */ /* 0x000fe400078e3cff */
[----:B--2---:R-:W-:-:S04]  /*30b0*/  @P5 LOP3.LUT R2, R2, R23, RZ, 0x3c, !PT ;  /* 0x0000001702025212 */ /* 0x004fc800078e3cff */
[----:B---3--:R-:W-:Y:S02]  /*30c0*/  @P6 LOP3.LUT R2, R2, R27, RZ, 0x3c, !PT ;  /* 0x0000001b02026212 */ /* 0x008fe400078e3cff */
[----:B----4-:R-:W-:Y:S02]  /*30d0*/  @P5 LOP3.LUT R11, R11, R20, RZ, 0x3c, !PT ;  /* 0x000000140b0b5212 */ /* 0x010fe400078e3cff */
[----:B------:R-:W-:Y:S02]  /*30e0*/  @P6 LOP3.LUT R3, R3, R32, RZ, 0x3c, !PT ;  /* 0x0000002003036212 */ /* 0x000fe400078e3cff */
[----:B------:R-:W-:Y:S02]  /*30f0*/  @P6 LOP3.LUT R10, R10, R25, RZ, 0x3c, !PT ;  /* 0x000000190a0a6212 */ /* 0x000fe400078e3cff */
[----:B------:R-:W-:Y:S02]  /*3100*/  @P6 LOP3.LUT R11, R11, R26, RZ, 0x3c, !PT ;  /* 0x0000001a0b0b6212 */ /* 0x000fe400078e3cff */
[----:B------:R-:W-:-:S02]  /*3110*/  @P0 LOP3.LUT R3, R3, R36, RZ, 0x3c, !PT ;  /* 0x0000002403030212 */ /* 0x000fc400078e3cff */
        /* <DEDUP_REMOVED lines=31> */
[----:B------:R-:W-:Y:S02]  /*3310*/  @P0 LOP3.LUT R3, R3, R26, RZ, 0x3c, !PT ;  /* 0x0000001a03030212 */ /* 0x000fe400078e3cff */
[----:B------:R-:W-:Y:S01]  /*3320*/  LOP3.LUT P0, RZ, R28, 0x8000, RZ, 0xc0, !PT ;  /* 0x000080001cff7812 */ /* 0x000fe2000780c0ff */
        /* <DEDUP_REMOVED lines=8> */
[----:B--2---:R-:W-:-:S03]  /*33b0*/  @P1 LOP3.LUT R10, R10, R23, RZ, 0x3c, !PT ;  /* 0x000000170a0a1212 */ /* 0x004fc600078e3cff */
[----:B------:R-:W2:Y:S01]  /*33c0*/  @P3 LDG.E R23, desc[UR8][R16.64+0xe8] ;  /* 0x0000e80810173981 */ /* 0x000ea2000c1e1900 */
[----:B---3--:R-:W-:-:S03]  /*33d0*/  @P5 LOP3.LUT R12, R12, R29, RZ, 0x3c, !PT ;  /* 0x0000001d0c0c5212 */ /* 0x008fc600078e3cff */
[----:B------:R-:W3:Y:S01]  /*33e0*/  @P2 LDG.E R29, desc[UR8][R16.64+0xcc] ;  /* 0x0000cc08101d2981 */ /* 0x000ee2000c1e1900 */
[----:B------:R-:W-:-:S03]  /*33f0*/  @P3 LOP3.LUT R3, R3, R20, RZ, 0x3c, !PT ;  /* 0x0000001403033212 */ /* 0x000fc600078e3cff */
[----:B------:R-:W3:Y:S01]  /*3400*/  @P4 LDG.E R20, desc[UR8][R16.64+0xf8] ;  /* 0x0000f80810144981 */ /* 0x000ee2000c1e1900 */
[----:B------:R-:W-:Y:S02]  /*3410*/  @P6 LOP3.LUT R12, R12, R37, RZ, 0x3c, !PT ;  /* 0x000000250c0c6212 */ /* 0x000fe400078e3cff */
[----:B----4-:R-:W-:Y:S02]  /*3420*/  @P1 LOP3.LUT R11, R11, R22, RZ, 0x3c, !PT ;  /* 0x000000160b0b1212 */ /* 0x010fe400078e3cff */
[----:B------:R-:W4:Y:S01]  /*3430*/  @P5 LDG.E R22, desc[UR8][R16.64+0x10c] ;  /* 0x00010c0810165981 */ /* 0x000f22000c1e1900 */
[----:B------:R-:W-:-:S03]  /*3440*/  @P1 LOP3.LUT R2, R2, R27, RZ, 0x3c, !PT ;  /* 0x0000001b02021212 */ /* 0x000fc600078e3cff */
[----:B------:R-:W4:Y:S01]  /*3450*/  @P4 LDG.E R27, desc[UR8][R16.64+0xfc] ;  /* 0x0000fc08101b4981 */ /* 0x000f22000c1e1900 */
[----:B------:R-:W-:Y:S02]  /*3460*/  @P2 LOP3.LUT R2, R2, R31, RZ, 0x3c, !PT ;  /* 0x0000001f02022212 */ /* 0x000fe400078e3cff */
[----:B------:R-:W-:Y:S01]  /*3470*/  @P2 LOP3.LUT R11, R11, R26, RZ, 0x3c, !PT ;  /* 0x0000001a0b0b2212 */ /* 0x000fe200078e3cff */
[----:B------:R-:W4:Y:S03]  /*3480*/  @P5 LDG.E R31, desc[UR8][R16.64+0x110] ;  /* 0x00011008101f5981 */ /* 0x000f26000c1e1900 */
        /* <DEDUP_REMOVED lines=14> */
[----:B------:R-:W2:Y:S01]  /*3570*/  @P6 LDG.E R33, desc[UR8][R16.64+0x124] ;  /* 0x0001240810216981 */ /* 0x000ea2000c1e1900 */
[----:B------:R-:W-:-:S03]  /*3580*/  @P4 LOP3.LUT R10, R10, R25, RZ, 0x3c, !PT ;  /* 0x000000190a0a4212 */ /* 0x000fc600078e3cff */
[----:B------:R-:W2:Y:S01]  /*3590*/  @P0 LDG.E R25, desc[UR8][R16.64+0x130] ;  /* 0x0001300810190981 */ /* 0x000ea2000c1e1900 */
[----:B------:R-:W-:Y:S01]  /*35a0*/  UIADD3 UR5, UPT, UPT, UR5, 0x10, URZ ;  /* 0x0000001005057890 */ /* 0x000fe2000fffe0ff */
[----:B------:R-:W-:-:S03]  /*35b0*/  @P4 LOP3.LUT R11, R11, R20, RZ, 0x3c, !PT ;  /* 0x000000140b0b4212 */ /* 0x000fc600078e3cff */
[----:B------:R-:W-:Y:S01]  /*35c0*/  UISETP.NE.AND UP0, UPT, UR5, 0x20, UPT ;  /* 0x000000200500788c */ /* 0x000fe2000bf05270 */
[----:B----4-:R-:W-:Y:S02]  /*35d0*/  @P5 LOP3.LUT R11, R11, R22, RZ, 0x3c, !PT ;  /* 0x000000160b0b5212 */ /* 0x010fe400078e3cff */
[----:B------:R-:W-:-:S04]  /*35e0*/  @P4 LOP3.LUT R2, R2, R27, RZ, 0x3c, !PT ;  /* 0x0000001b02024212 */ /* 0x000fc800078e3cff */
[----:B------:R-:W-:Y:S02]  /*35f0*/  @P5 LOP3.LUT R2, R2, R31, RZ, 0x3c, !PT ;  /* 0x0000001f02025212 */ /* 0x000fe400078e3cff */
[----:B------:R-:W-:Y:S02]  /*3600*/  @P6 LOP3.LUT R11, R11, R26, RZ, 0x3c, !PT ;  /* 0x0000001a0b0b6212 */ /* 0x000fe400078e3cff */
[----:B------:R-:W-:Y:S02]  /*3610*/  @P6 LOP3.LUT R3, R3, R28, RZ, 0x3c, !PT ;  /* 0x0000001c03036212 */ /* 0x000fe400078e3cff */
[----:B------:R-:W-:Y:S02]  /*3620*/  @P0 LOP3.LUT R11, R11, R32, RZ, 0x3c, !PT ;  /* 0x000000200b0b0212 */ /* 0x000fe400078e3cff */
[----:B------:R-:W-:Y:S02]  /*3630*/  @P0 LOP3.LUT R3, R3, R34, RZ, 0x3c, !PT ;  /* 0x0000002203030212 */ /* 0x000fe400078e3cff */
[----:B---3--:R-:W-:-:S04]  /*3640*/  @P5 LOP3.LUT R10, R10, R29, RZ, 0x3c, !PT ;  /* 0x0000001d0a0a5212 */ /* 0x008fc800078e3cff */
[----:B--2---:R-:W-:Y:S02]  /*3650*/  @P6 LOP3.LUT R10, R10, R23, RZ, 0x3c, !PT ;  /* 0x000000170a0a6212 */ /* 0x004fe400078e3cff */
[----:B------:R-:W-:Y:S02]  /*3660*/  @P6 LOP3.LUT R2, R2, R33, RZ, 0x3c, !PT ;  /* 0x0000002102026212 */ /* 0x000fe400078e3cff */
[----:B------:R-:W-:Y:S02]  /*3670*/  @P0 LOP3.LUT R10, R10, R25, RZ, 0x3c, !PT ;  /* 0x000000190a0a0212 */ /* 0x000fe400078e3cff */
[----:B------:R-:W-:Y:S01]  /*3680*/  @P0 LOP3.LUT R2, R2, R35, RZ, 0x3c, !PT ;  /* 0x0000002302020212 */ /* 0x000fe200078e3cff */
[----:B------:R-:W-:Y:S06]  /*3690*/  BRA.U UP0, `(.L_x_17) ;  /* 0xfffffff500487547 */ /* 0x000fec000b83ffff */
[----:B------:R-:W-:-:S04]  /*36a0*/  UIADD3 UR4, UPT, UPT, UR4, 0x1, URZ ;  /* 0x0000000104047890 */ /* 0x000fc8000fffe0ff */
[----:B------:R-:W-:-:S09]  /*36b0*/  UISETP.NE.AND UP0, UPT, UR4, 0x5, UPT ;  /* 0x000000050400788c */ /* 0x000fd2000bf05270 */
[----:B------:R-:W-:Y:S05]  /*36c0*/  BRA.U UP0, `(.L_x_18) ;  /* 0xfffffff500287547 */ /* 0x000fea000b83ffff */
[----:B------:R-:W-:Y:S01]  /*36d0*/  LOP3.LUT R13, R21, 0x3, RZ, 0xc0, !PT ;  /* 0x00000003150d7812 */ /* 0x000fe200078ec0ff */
[----:B------:R0:W-:Y:S03]  /*36e0*/  STL [R1+0x4], R12 ;  /* 0x0000040c01007387 */ /* 0x0001e60000100800 */
[----:B------:R-:W-:Y:S01]  /*36f0*/  ISETP.NE.U32.AND P0, PT, R13, 0x1, PT ;  /* 0x000000010d00780c */ /* 0x000fe20003f05070 */
[----:B------:R0:W-:Y:S03]  /*3700*/  STL.64 [R1+0x8], R10 ;  /* 0x0000080a01007387 */ /* 0x0001e60000100a00 */
[----:B------:R-:W-:Y:S01]  /*3710*/  ISETP.NE.AND.EX P0, PT, RZ, RZ, PT, P0 ;  /* 0x000000ffff00720c */ /* 0x000fe20003f05300 */
[----:B------:R0:W-:-:S12]  /*3720*/  STL.64 [R1+0x10], R2 ;  /* 0x0000100201007387 */ /* 0x0001d80000100a00 */
[----:B0-----:R-:W-:Y:S05]  /*3730*/  @!P0 BRA `(.L_x_16) ;  /* 0x0000001800108947 */ /* 0x001fea0003800000 */
[----:B------:R-:W-:Y:S01]  /*3740*/  UMOV UR4, URZ ;  /* 0x000000ff00047c82 */ /* 0x000fe20008000000 */
[----:B------:R-:W-:Y:S01]  /*3750*/  UMOV UR5, URZ ;  /* 0x000000ff00057c82 */ /* 0x000fe20008000000 */
[----:B------:R-:W-:Y:S02]  /*3760*/  IMAD.MOV.U32 R12, RZ, RZ, RZ ;  /* 0x000000ffff0c7224 */ /* 0x000fe400078e00ff */
[----:B------:R-:W-:Y:S02]  /*3770*/  IMAD.U32 R3, RZ, RZ, UR4 ;  /* 0x00000004ff037e24 */ /* 0x000fe4000f8e00ff */
[----:B------:R-:W-:Y:S02]  /*3780*/  IMAD.U32 R2, RZ, RZ, UR5 ;  /* 0x00000005ff027e24 */ /* 0x000fe4000f8e00ff */
[----:B------:R-:W-:Y:S02]  /*3790*/  IMAD.U32 R11, RZ, RZ, UR4 ;  /* 0x00000004ff0b7e24 */ /* 0x000fe4000f8e00ff */
[----:B------:R-:W-:-:S07]  /*37a0*/  IMAD.U32 R10, RZ, RZ, UR5 ;  /* 0x00000005ff0a7e24 */ /* 0x000fce000f8e00ff */
.L_x_20:
[----:B------:R-:W-:-:S04]  /*37b0*/  IMAD.U32 R13, RZ, RZ, UR4 ;  /* 0x00000004ff0d7e24 */ /* 0x000fc8000f8e00ff */
[----:B------:R-:W-:-:S06]  /*37c0*/  IMAD R13, R13, 0x4, R30 ;  /* 0x000000040d0d7824 */ /* 0x000fcc00078e021e */
[----:B------:R-:W5:Y:S01]  /*37d0*/  LDL R13, [R13+0x4] ;  /* 0x000004000d0d7983 */ /* 0x000f620000100800 */
[----:B------:R-:W-:Y:S01]  /*37e0*/  USHF.L.U32 UR7, UR4, 0x5, URZ ;  /* 0x0000000504077899 */ /* 0x000fe200080006ff */
[----:B------:R-:W-:-:S11]  /*37f0*/  UMOV UR5, URZ ;  /* 0x000000ff00057c82 */ /* 0x000fd60008000000 */
.L_x_19:
        /* <DEDUP_REMOVED lines=183> */
[----:B0-----:R-:W-:Y:S05]  /*4370*/  @P0 BRA `(.L_x_16) ;  /* 0x0000000c00000947 */ /* 0x001fea0003800000 */
[----:B------:R-:W-:Y:S01]  /*4380*/  UMOV UR4, URZ ;  /* 0x000000ff00047c82 */ /* 0x000fe20008000000 */
[----:B------:R-:W-:Y:S01]  /*4390*/  UMOV UR5, URZ ;  /* 0x000000ff00057c82 */ /* 0x000fe20008000000 */
[----:B------:R-:W-:Y:S02]  /*43a0*/  IMAD.MOV.U32 R12, RZ, RZ, RZ ;  /* 0x000000ffff0c7224 */ /* 0x000fe400078e00ff */
[----:B------:R-:W-:Y:S02]  /*43b0*/  IMAD.U32 R3, RZ, RZ, UR4 ;  /* 0x00000004ff037e24 */ /* 0x000fe4000f8e00ff */
[----:B------:R-:W-:Y:S02]  /*43c0*/  IMAD.U32 R2, RZ, RZ, UR5 ;  /* 0x00000005ff027e24 */ /* 0x000fe4000f8e00ff */
[----:B------:R-:W-:Y:S02]  /*43d0*/  IMAD.U32 R11, RZ, RZ, UR4 ;  /* 0x00000004ff0b7e24 */ /* 0x000fe4000f8e00ff */
[----:B------:R-:W-:-:S07]  /*43e0*/  IMAD.U32 R10, RZ, RZ, UR5 ;  /* 0x00000005ff0a7e24 */ /* 0x000fce000f8e00ff */
.L_x_22:
[----:B------:R-:W-:-:S04]  /*43f0*/  IMAD.U32 R13, RZ, RZ, UR4 ;  /* 0x00000004ff0d7e24 */ /* 0x000fc8000f8e00ff */
[----:B------:R-:W-:-:S06]  /*4400*/  IMAD R13, R13, 0x4, R30 ;  /* 0x000000040d0d7824 */ /* 0x000fcc00078e021e */
[----:B------:R-:W5:Y:S01]  /*4410*/  LDL R13, [R13+0x4] ;  /* 0x000004000d0d7983 */ /* 0x000f620000100800 */
[----:B------:R-:W-:Y:S01]  /*4420*/  USHF.L.U32 UR7, UR4, 0x5, URZ ;  /* 0x0000000504077899 */ /* 0x000fe200080006ff */
[----:B------:R-:W-:-:S11]  /*4430*/  UMOV UR5, URZ ;  /* 0x000000ff00057c82 */ /* 0x000fd60008000000 */
.L_x_21:
        /* <DEDUP_REMOVED lines=180> */
.L_x_16:
[----:B------:R-:W-:Y:S05]  /*4f80*/  BSYNC.RECONVERGENT B2 ;  /* 0x0000000000027941 */ /* 0x000fea0003800200 */
.L_x_15:
[----:B------:R-:W-:Y:S01]  /*4f90*/  ISETP.GT.U32.AND P0, PT, R21, 0x3, PT ;  /* 0x000000031500780c */ /* 0x000fe20003f04070 */
[----:B------:R-:W-:Y:S01]  /*4fa0*/  VIADD R19, R19, 0x1 ;  /* 0x0000000113137836 */ /* 0x000fe20000000000 */
[--C-:B------:R-:W-:Y:S02]  /*4fb0*/  SHF.R.U64 R21, R21, 0x2, R18.reuse ;  /* 0x0000000215157819 */ /* 0x100fe40000001212 */
[----:B------:R-:W-:Y:S02]  /*4fc0*/  ISETP.GT.U32.AND.EX P0, PT, R18, RZ, PT, P0 ;  /* 0x000000ff1200720c */ /* 0x000fe40003f04100 */
[----:B------:R-:W-:-:S11]  /*4fd0*/  SHF.R.U32.HI R18, RZ, 0x2, R18 ;  /* 0x00000002ff127819 */ /* 0x000fd60000011612 */
[----:B------:R-:W-:Y:S05]  /*4fe0*/  @P0 BRA `(.L_x_23) ;  /* 0xffffffd800b40947 */ /* 0x000fea000383ffff */
.L_x_14:
[----:B------:R-:W-:Y:S05]  /*4ff0*/  BSYNC.RECONVERGENT B1 ;  /* 0x0000000000017941 */ /* 0x000fea0003800200 */
.L_x_13:
[----:B------:R-:W-:Y:S01]  /*5000*/  SHF.R.U32.HI R13, RZ, 0x2, R12 ;  /* 0x00000002ff0d7819 */ /* 0x000fe2000001160c */
[----:B------:R-:W-:Y:S01]  /*5010*/  IMAD.MOV.U32 R18, RZ, RZ, 0x3e055027 ;  /* 0x3e055027ff127424 */ /* 0x000fe200078e00ff */
[----:B------:R-:W-:Y:S01]  /*5020*/  SHF.R.U32.HI R15, RZ, 0x2, R10 ;  /* 0x00000002ff0f7819 */ /* 0x000fe2000001160a */
[----:B------:R-:W-:Y:S01]  /*5030*/  UMOV UR4, 0x544486e0 ;  /* 0x544486e000047882 */ /* 0x000fe20000000000 */
[----:B------:R-:W-:Y:S01]  /*5040*/  LOP3.LUT R13, R13, R12, RZ, 0x3c, !PT ;  /* 0x0000000c0d0d7212 */ /* 0x000fe200078e3cff */
[----:B0-----:R-:W-:Y:S01]  /*5050*/  IMAD.SHL.U32 R12, R3, 0x10, RZ ;  /* 0x00000010030c7824 */ /* 0x001fe200078e00ff */
[----:B------:R-:W-:Y:S01]  /*5060*/  LOP3.LUT R15, R15, R10, RZ, 0x3c, !PT ;  /* 0x0000000a0f0f7212 */ /* 0x000fe200078e3cff */
[----:B------:R-:W-:Y:S01]  /*5070*/  UMOV UR5, 0x400921fb ;  /* 0x400921fb00057882 */ /* 0x000fe20000000000 */
[----:B------:R-:W-:Y:S01]  /*5080*/  SHF.R.S32.HI R25, RZ, 0x1f, R24 ;  /* 0x0000001fff197819 */ /* 0x000fe20000011418 */
[----:B------:R-:W-:Y:S01]  /*5090*/  IMAD.SHL.U32 R14, R13, 0x2, RZ ;  /* 0x000000020d0e7824 */ /* 0x000fe200078e00ff */
[----:B------:R-:W-:Y:S01]  /*50a0*/  UMOV UR6, 0x63ee73d ;  /* 0x063ee73d00067882 */ /* 0x000fe20000000000 */
[----:B------:R-:W-:-:S02]  /*50b0*/  UMOV UR7, 0x3fd296a4 ;  /* 0x3fd296a400077882 */ /* 0x000fc40000000000 */
[----:B------:R-:W-:Y:S01]  /*50c0*/  IMAD R23, R25, 0x18, RZ ;  /* 0x0000001819177824 */ /* 0x000fe200078e02ff */
[----:B------:R-:W-:Y:S01]  /*50d0*/  LOP3.LUT R12, R13, R14, R12, 0x96, !PT ;  /* 0x0000000e0d0c7212 */ /* 0x000fe200078e960c */
[----:B------:R-:W-:Y:S01]  /*50e0*/  IMAD.SHL.U32 R13, R15, 0x2, RZ ;  /* 0x000000020f0d7824 */ /* 0x000fe200078e00ff */
[----:B------:R-:W-:Y:S02]  /*50f0*/  SHF.R.U32.HI R14, RZ, 0x2, R11 ;  /* 0x00000002ff0e7819 */ /* 0x000fe4000001160b */
[----:B------:R-:W-:Y:S02]  /*5100*/  LOP3.LUT R12, R12, R3, RZ, 0x3c, !PT ;  /* 0x000000030c0c7212 */ /* 0x000fe400078e3cff */
[----:B------:R-:W-:-:S03]  /*5110*/  LOP3.LUT R14, R14, R11, RZ, 0x3c, !PT ;  /* 0x0000000b0e0e7212 */ /* 0x000fc600078e3cff */
[----:B------:R-:W-:-:S05]  /*5120*/  IMAD.SHL.U32 R10, R12, 0x10, RZ ;  /* 0x000000100c0a7824 */ /* 0x000fca00078e00ff */
[----:B------:R-:W-:Y:S02]  /*5130*/  LOP3.LUT R13, R15, R13, R10, 0x96, !PT ;  /* 0x0000000d0f0d7212 */ /* 0x000fe400078e960a */
[----:B------:R-:W-:Y:S02]  /*5140*/  SHF.R.U32.HI R15, RZ, 0x2, R2 ;  /* 0x00000002ff0f7819 */ /* 0x000fe40000011602 */
[----:B------:R-:W-:Y:S01]  /*5150*/  LOP3.LUT R10, R13, R12, RZ, 0x3c, !PT ;  /* 0x0000000c0d0a7212 */ /* 0x000fe200078e3cff */
[----:B------:R-:W-:Y:S01]  /*5160*/  IMAD.SHL.U32 R13, R14, 0x2, RZ ;  /* 0x000000020e0d7824 */ /* 0x000fe200078e00ff */
[----:B------:R-:W-:-:S03]  /*5170*/  LOP3.LUT R15, R15, R2, RZ, 0x3c, !PT ;  /* 0x000000020f0f7212 */ /* 0x000fc600078e3cff */
[----:B------:R-:W-:-:S05]  /*5180*/  IMAD.SHL.U32 R11, R10, 0x10, RZ ;  /* 0x000000100a0b7824 */ /* 0x000fca00078e00ff */
        /* <DEDUP_REMOVED lines=13> */
[----:B------:R-:W-:-:S03]  /*5260*/  IMAD.SHL.U32 R3, R15, 0x2, RZ ;  /* 0x000000020f037824 */ /* 0x000fc600078e00ff */
[----:B------:R-:W-:Y:S01]  /*5270*/  LOP3.LUT R14, R2, R11, RZ, 0x3c, !PT ;  /* 0x0000000b020e7212 */ /* 0x000fe200078e3cff */
[----:B------:R-:W-:-:S04]  /*5280*/  VIADD R11, R11, 0x17b9b64 ;  /* 0x017b9b640b0b7836 */ /* 0x000fc80000000000 */
[C---:B------:R-:W-:Y:S02]  /*5290*/  IMAD.SHL.U32 R2, R14.reuse, 0x10, RZ ;  /* 0x000000100e027824 */ /* 0x040fe400078e00ff */
[----:B------:R-:W-:-:S03]  /*52a0*/  VIADD R21, R14, 0x1812329 ;  /* 0x018123290e157836 */ /* 0x000fc60000000000 */
[----:B------:R-:W-:-:S04]  /*52b0*/  LOP3.LUT R3, R15, R3, R2, 0x96, !PT ;  /* 0x000000030f037212 */ /* 0x000fc800078e9602 */
[----:B------:R-:W-:-:S05]  /*52c0*/  LOP3.LUT R3, R3, R14, RZ, 0x3c, !PT ;  /* 0x0000000e03037212 */ /* 0x000fca00078e3cff */
[----:B------:R-:W-:-:S04]  /*52d0*/  VIADD R3, R3, 0x186aaee ;  /* 0x0186aaee03037836 */ /* 0x000fc80000000000 */
[----:B------:R-:W-:-:S03]  /*52e0*/  IMAD.WIDE.U32 R2, R3, 0x200000, RZ ;  /* 0x0020000003027825 */ /* 0x000fc600078e00ff */
[----:B------:R-:W-:Y:S01]  /*52f0*/  LOP3.LUT R20, R2, R21, RZ, 0x3c, !PT ;  /* 0x0000001502147212 */ /* 0x000fe200078e3cff */
[----:B------:R-:W-:Y:S02]  /*5300*/  IMAD.MOV.U32 R21, RZ, RZ, R3 ;  /* 0x000000ffff157224 */ /* 0x000fe400078e0003 */
[----:B------:R-:W-:Y:S02]  /*5310*/  IMAD.MOV.U32 R2, RZ, RZ, 0x0 ;  /* 0x00000000ff027424 */ /* 0x000fe400078e00ff */
[----:B------:R0:W1:Y:S01]  /*5320*/  I2F.F64.U64 R14, R20 ;  /* 0x00000014000e7312 */ /* 0x0000620000301800 */
[----:B------:R-:W-:Y:S02]  /*5330*/  IMAD.MOV.U32 R3, RZ, RZ, 0x3ca00000 ;  /* 0x3ca00000ff037424 */ /* 0x000fe400078e00ff */
[----:B0-----:R-:W-:-:S04]  /*5340*/  VIADD R21, R13, 0x176139f ;  /* 0x0176139f0d157836 */ /* 0x001fc80000000000 */
[----:B-1----:R-:W-:-:S06]  /*5350*/  DFMA R14, R14, R2, 5.5511151231257827021e-17 ;  /* 0x3c9000000e0e742b */ /* 0x002fcc0000000002 */
[----:B------:R0:W1:Y:S02]  /*5360*/  F2F.F32.F64 R16, R14 ;  /* 0x0000000e00107310 */ /* 0x0000640000301000 */
[----:B0-----:R-:W-:Y:S02]  /*5370*/  VIADD R14, R10, 0x1708bda ;  /* 0x01708bda0a0e7836 */ /* 0x001fe40000000000 */
[----:B------:R-:W-:Y:S01]  /*5380*/  IMAD.WIDE.U32 R10, R11, 0x200000, RZ ;  /* 0x002000000b0a7825 */ /* 0x000fe200078e00ff */
[----:B-1----:R-:W-:-:S03]  /*5390*/  FSETP.GEU.AND P0, PT, R16, 1.175494350822287508e-38, PT ;  /* 0x008000001000780b */ /* 0x002fc60003f0e000 */
[----:B------:R-:W-:Y:S02]  /*53a0*/  VIADD R15, R12, 0x16b0415 ;  /* 0x016b04150c0f7836 */ /* 0x000fe40000000000 */
[----:B------:R-:W-:Y:S01]  /*53b0*/  IMAD.WIDE.U32 R12, R14, 0x200000, RZ ;  /* 0x002000000e0c7825 */ /* 0x000fe200078e00ff */
[----:B------:R-:W-:-:S03]  /*53c0*/  LOP3.LUT R14, R10, R21, RZ, 0x3c, !PT ;  /* 0x000000150a0e7212 */ /* 0x000fc600078e3cff */
[----:B------:R-:W-:-:S04]  /*53d0*/  IMAD.MOV.U32 R21, RZ, RZ, 0x7f800000 ;  /* 0x7f800000ff157424 */ /* 0x000fc800078e00ff */
[----:B------:R-:W-:-:S04]  /*53e0*/  @!P0 FMUL R16, R16, 8388608 ;  /* 0x4b00000010108820 */ /* 0x000fc80000400000 */
[----:B------:R-:W-:-:S05]  /*53f0*/  VIADD R19, R16, 0xc0d55555 ;  /* 0xc0d5555510137836 */ /* 0x000fca0000000000 */
[----:B------:R-:W-:-:S05]  /*5400*/  LOP3.LUT R19, R19, 0xff800000, RZ, 0xc0, !PT ;  /* 0xff80000013137812 */ /* 0x000fca00078ec0ff */
[----:B------:R-:W-:-:S04]  /*5410*/  IMAD.IADD R17, R16, 0x1, -R19 ;  /* 0x0000000110117824 */ /* 0x000fc800078e0a13 */
[----:B------:R-:W-:-:S04]  /*5420*/  FADD R17, R17, -1 ;  /* 0xbf80000011117421 */ /* 0x000fc80000000000 */
[----:B------:R-:W-:-:S04]  /*5430*/  FFMA R18, R17, -R18, 0.14084610342979431152 ;  /* 0x3e1039f611127423 */ /* 0x000fc80000000812 */
[----:B------:R-:W-:-:S04]  /*5440*/  FFMA R18, R17, R18, -0.12148627638816833496 ;  /* 0xbdf8cdcc11127423 */ /* 0x000fc80000000012 */
[----:B------:R-:W-:-:S04]  /*5450*/  FFMA R18, R17, R18, 0.13980610668659210205 ;  /* 0x3e0f295511127423 */ /* 0x000fc80000000012 */
[----:B------:R-:W-:-:S04]  /*5460*/  FFMA R18, R17, R18, -0.16684235632419586182 ;  /* 0xbe2ad8b911127423 */ /* 0x000fc80000000012 */
[----:B------:R-:W-:-:S04]  /*5470*/  FFMA R18, R17, R18, 0.20012299716472625732 ;  /* 0x3e4ced0b11127423 */ /* 0x000fc80000000012 */
[----:B------:R-:W-:-:S04]  /*5480*/  FFMA R18, R17, R18, -0.24999669194221496582 ;  /* 0xbe7fff2211127423 */ /* 0x000fc80000000012 */
[C---:B------:R-:W-:Y:S01]  /*5490*/  FFMA R10, R17.reuse, R18, 0.33333182334899902344 ;  /* 0x3eaaaa78110a7423 */ /* 0x040fe20000000012 */
[----:B------:R-:W-:Y:S01]  /*54a0*/  LOP3.LUT R18, R12, R15, RZ, 0x3c, !PT ;  /* 0x0000000f0c127212 */ /* 0x000fe200078e3cff */
[----:B------:R-:W-:Y:S01]  /*54b0*/  IMAD.MOV.U32 R15, RZ, RZ, R11 ;  /* 0x000000ffff0f7224 */ /* 0x000fe200078e000b */
[----:B------:R-:W-:Y:S01]  /*54c0*/  I2FP.F32.S32 R11, R19 ;  /* 0x00000013000b7245 */ /* 0x000fe20000201400 */
[C---:B------:R-:W-:Y:S01]  /*54d0*/  FFMA R12, R17.reuse, R10, -0.5 ;  /* 0xbf000000110c7423 */ /* 0x040fe2000000000a */
[----:B------:R-:W-:Y:S01]  /*54e0*/  FSEL R10, RZ, -23, P0 ;  /* 0xc1b80000ff0a7808 */ /* 0x000fe20000000000 */
[----:B------:R-:W-:Y:S01]  /*54f0*/  IMAD.MOV.U32 R19, RZ, RZ, R13 ;  /* 0x000000ffff137224 */ /* 0x000fe200078e000d */
[----:B------:R-:W-:Y:S01]  /*5500*/  ISETP.GT.U32.AND P0, PT, R16, 0x7f7fffff, PT ;  /* 0x7f7fffff1000780c */ /* 0x000fe20003f04070 */
[----:B------:R-:W-:Y:S01]  /*5510*/  FMUL R12, R17, R12 ;  /* 0x0000000c110c7220 */ /* 0x000fe20000400000 */
[----:B------:R-:W0:Y:S01]  /*5520*/  I2F.F64.U64 R14, R14 ;  /* 0x0000000e000e7312 */ /* 0x000e220000301800 */
[----:B------:R-:W-:-:S02]  /*5530*/  FFMA R20, R11, 1.1920928955078125e-07, R10 ;  /* 0x340000000b147823 */ /* 0x000fc4000000000a */
[----:B------:R-:W-:Y:S01]  /*5540*/  FFMA R17, R17, R12, R17 ;  /* 0x0000000c11117223 */ /* 0x000fe20000000011 */
[----:B------:R-:W1:Y:S03]  /*5550*/  LDC.64 R10, c[0x0][0x3b0] ;  /* 0x0000ec00ff0a7b82 */ /* 0x000e660000000a00 */
[----:B------:R-:W-:Y:S01]  /*5560*/  FFMA R17, R20, 0.69314718246459960938, R17 ;  /* 0x3f31721814117823 */ /* 0x000fe20000000011 */
[----:B------:R-:W2:Y:S03]  /*5570*/  I2F.F64.U64 R18, R18 ;  /* 0x0000001200127312 */ /* 0x000ea60000301800 */
[C---:B------:R-:W-:Y:S01]  /*5580*/  @P0 FFMA R17, R16.reuse, R21, +INF ;  /* 0x7f80000010110423 */ /* 0x040fe20000000015 */
[----:B------:R-:W3:Y:S01]  /*5590*/  LDC.64 R12, c[0x0][0x3a0] ;  /* 0x0000e800ff0c7b82 */ /* 0x000ee20000000a00 */
[----:B------:R-:W-:Y:S01]  /*55a0*/  FSETP.NEU.AND P0, PT, R16, RZ, PT ;  /* 0x000000ff1000720b */ /* 0x000fe20003f0d000 */
[----:B------:R-:W-:Y:S01]  /*55b0*/  IMAD.MOV.U32 R16, RZ, RZ, 0x0 ;  /* 0x00000000ff107424 */ /* 0x000fe200078e00ff */
[----:B0-----:R-:W-:-:S02]  /*55c0*/  DFMA R20, R14, R2, 5.5511151231257827021e-17 ;  /* 0x3c9000000e14742b */ /* 0x001fc40000000002 */
[----:B------:R-:W-:Y:S01]  /*55d0*/  FSEL R22, -R17, +INF , P0 ;  /* 0x7f80000011167808 */ /* 0x000fe20000000100 */
[----:B------:R-:W-:Y:S01]  /*55e0*/  IMAD.MOV.U32 R17, RZ, RZ, 0x40000000 ;  /* 0x40000000ff117424 */ /* 0x000fe200078e00ff */
[----:B--2---:R-:W-:Y:S02]  /*55f0*/  DFMA R14, R18, R2, 5.5511151231257827021e-17 ;  /* 0x3c900000120e742b */ /* 0x004fe40000000002 */
[----:B------:R-:W0:Y:S02]  /*5600*/  F2F.F64.F32 R2, R22 ;  /* 0x0000001600027310 */ /* 0x000e240000201800 */
[----:B------:R-:W-:Y:S01]  /*5610*/  DADD R20, R20, R20 ;  /* 0x0000000014147229 */ /* 0x000fe20000000014 */
[----:B-1----:R-:W-:-:S03]  /*5620*/  IMAD.WIDE.U32 R10, R24, 0x18, R10 ;  /* 0x00000018180a7825 */ /* 0x002fc600078e000a */
[----:B------:R-:W-:Y:S01]  /*5630*/  DFMA R14, R14, R16, -1 ;  /* 0xbff000000e0e742b */ /* 0x000fe20000000010 */
[----:B------:R-:W-:Y:S01]  /*5640*/  IMAD.IADD R11, R23, 0x1, R11 ;  /* 0x00000001170b7824 */ /* 0x000fe200078e020b */
[----:B------:R-:W1:Y:S02]  /*5650*/  LDC.64 R16, c[0x0][0x3a8] ;  /* 0x0000ea00ff107b82 */ /* 0x000e640000000a00 */
[----:B------:R-:W-:Y:S01]  /*5660*/  DMUL R20, R20, UR4 ;  /* 0x0000000414147c28 */ /* 0x000fe20008000000 */
[----:B---3--:R-:W-:Y:S02]  /*5670*/  IMAD.WIDE.U32 R12, R24, 0x18, R12 ;  /* 0x00000018180c7825 */ /* 0x008fe400078e000c */
[----:B------:R2:W-:Y:S01]  /*5680*/  STG.E.64 desc[UR8][R10.64+0x8], R14 ;  /* 0x0000080e0a007986 */ /* 0x0005e2000c101b08 */
[----:B0-----:R-:W-:Y:S01]  /*5690*/  DMUL R2, R2, UR6 ;  /* 0x0000000602027c28 */ /* 0x001fe20008000000 */
[----:B------:R-:W-:Y:S02]  /*56a0*/  IMAD.IADD R13, R13, 0x1, R23 ;  /* 0x000000010d0d7824 */ /* 0x000fe400078e0217 */
[----:B------:R-:W-:Y:S04]  /*56b0*/  STG.E.64 desc[UR8][R10.64+0x10], R20 ;  /* 0x000010140a007986 */ /* 0x000fe8000c101b08 */
[----:B------:R0:W-:Y:S04]  /*56c0*/  STG.E.64 desc[UR8][R10.64], R2 ;  /* 0x000000020a007986 */ /* 0x0001e8000c101b08 */
[----:B------:R3:W5:Y:S01]  /*56d0*/  LDG.E.64 R18, desc[UR8][R12.64] ;  /* 0x000000080c127981 */ /* 0x000762000c1e1b00 */
[----:B------:R-:W4:Y:S01]  /*56e0*/  F2F.F32.F64 R22, R20 ;  /* 0x0000001400167310 */ /* 0x000f220000301000 */
[----:B------:R-:W-:Y:S01]  /*56f0*/  BSSY.RECONVERGENT B1, `(.L_x_24) ;  /* 0x000003c000017945 */ /* 0x000fe20003800200 */
[----:B--2---:R-:W-:Y:S01]  /*5700*/  DMUL R14, R14, R2 ;  /* 0x000000020e0e7228 */ /* 0x004fe20000000000 */
[C---:B----4-:R-:W-:Y:S01]  /*5710*/  FMUL R29, R22.reuse, 0.63661974668502807617 ;  /* 0x3f22f983161d7820 */ /* 0x050fe20000400000 */
[----:B------:R-:W-:-:S05]  /*5720*/  FSETP.GE.AND P0, PT, |R22|, 105615, PT ;  /* 0x47ce47801600780b */ /* 0x000fca0003f06200 */
[----:B------:R-:W2:Y:S02]  /*5730*/  F2I.NTZ R29, R29 ;  /* 0x0000001d001d7305 */ /* 0x000ea40000203100 */
[----:B--2---:R-:W-:-:S05]  /*5740*/  I2FP.F32.S32 R27, R29 ;  /* 0x0000001d001b7245 */ /* 0x004fca0000201400 */
[----:B------:R-:W-:-:S04]  /*5750*/  FFMA R26, R27, -1.5707962512969970703, R22 ;  /* 0xbfc90fda1b1a7823 */ /* 0x000fc80000000016 */
[----:B------:R-:W-:-:S04]  /*5760*/  FFMA R26, R27, -7.5497894158615963534e-08, R26 ;  /* 0xb3a221681b1a7823 */ /* 0x000fc8000000001a */
[----:B0-----:R-:W-:Y:S01]  /*5770*/  FFMA R2, R27, -5.3903029534742383927e-15, R26 ;  /* 0xa7c234c51b027823 */ /* 0x001fe2000000001a */
[----:B-1-3--:R-:W-:Y:S06]  /*5780*/  @!P0 BRA `(.L_x_25) ;  /* 0x0000000000c88947 */ /* 0x00afec0003800000 */
[----:B------:R-:W-:-:S13]  /*5790*/  FSETP.NEU.AND P0, PT, |R22|, +INF , PT ;  /* 0x7f8000001600780b */ /* 0x000fda0003f0d200 */
[----:B------:R-:W-:Y:S01]  /*57a0*/  @!P0 FMUL R2, RZ, R22 ;  /* 0x00000016ff028220 */ /* 0x000fe20000400000 */
[----:B------:R-:W-:Y:S01]  /*57b0*/  @!P0 IMAD.MOV.U32 R29, RZ, RZ, RZ ;  /* 0x000000ffff1d8224 */ /* 0x000fe200078e00ff */
[----:B------:R-:W-:Y:S06]  /*57c0*/  @!P0 BRA `(.L_x_25) ;  /* 0x0000000000b88947 */ /* 0x000fec0003800000 */
[----:B------:R-:W-:Y:S01]  /*57d0*/  IMAD.SHL.U32 R2, R22, 0x100, RZ ;  /* 0x0000010016027824 */ /* 0x000fe200078e00ff */
[----:B------:R-:W-:Y:S01]  /*57e0*/  CS2R R20, SRZ ;  /* 0x0000000000147805 */ /* 0x000fe2000001ff00 */
[----:B------:R-:W-:-:S03]  /*57f0*/  UMOV UR4, URZ ;  /* 0x000000ff00047c82 */ /* 0x000fc60008000000 */
[----:B------:R-:W-:-:S07]  /*5800*/  LOP3.LUT R31, R2, 0x80000000, RZ, 0xfc, !PT ;  /* 0x80000000021f7812 */ /* 0x000fce00078efcff */
.L_x_26:
[----:B0-----:R-:W0:Y:S02]  /*5810*/  LDC.64 R2, c[0x4][0x40] ;  /* 0x01001000ff027b82 */ /* 0x001e240000000a00 */
[----:B0-----:R-:W-:-:S06]  /*5820*/  IMAD.WIDE.U32 R2, R21, 0x4, R2 ;  /* 0x0000000415027825 */ /* 0x001fcc00078e0002 */
[----:B------:R-:W2:Y:S01]  /*5830*/  LDG.E.CONSTANT R2, desc[UR8][R2.64] ;  /* 0x0000000802027981 */ /* 0x000ea2000c1e9900 */
[C---:B------:R-:W-:Y:S02]  /*5840*/  IMAD R28, R21.reuse, 0x4, R30 ;  /* 0x00000004151c7824 */ /* 0x040fe400078e021e */
[----:B------:R-:W-:-:S05]  /*5850*/  VIADD R21, R21, 0x1 ;  /* 0x0000000115157836 */ /* 0x000fca0000000000 */
[----:B------:R-:W-:Y:S01]  /*5860*/  ISETP.NE.AND P0, PT, R21, 0x6, PT ;  /* 0x000000061500780c */ /* 0x000fe20003f05270 */
[----:B--2---:R-:W-:-:S03]  /*5870*/  IMAD.WIDE.U32 R26, R2, R31, RZ ;  /* 0x0000001f021a7225 */ /* 0x004fc600078e00ff */
[----:B------:R-:W-:-:S04]  /*5880*/  IADD3 R29, P1, PT, R26, R20, RZ ;  /* 0x000000141a1d7210 */ /* 0x000fc80007f3e0ff */
[----:B------:R-:W-:Y:S01]  /*5890*/  IADD3.X R20, PT, PT, R27, UR4, RZ, P1, !PT ;  /* 0x000000041b147c10 */ /* 0x000fe20008ffe4ff */
[----:B------:R0:W-:Y:S04]  /*58a0*/  STL [R28], R29 ;  /* 0x0000001d1c007387 */ /* 0x0001e80000100800 */
[----:B------:R-:W-:Y:S05]  /*58b0*/  @P0 BRA `(.L_x_26) ;  /* 0xfffffffc00d40947 */ /* 0x000fea000383ffff */
[----:B------:R-:W-:Y:S01]  /*58c0*/  SHF.R.U32.HI R26, RZ, 0x17, R22 ;  /* 0x00000017ff1a7819 */ /* 0x000fe20000011616 */
[----:B------:R1:W-:Y:S03]  /*58d0*/  STL [R1+0x18], R20 ;  /* 0x0000181401007387 */ /* 0x0003e60000100800 */
[C---:B------:R-:W-:Y:S02]  /*58e0*/  LOP3.LUT R2, R26.reuse, 0xe0, RZ, 0xc0, !PT ;  /* 0x000000e01a027812 */ /* 0x040fe400078ec0ff */
[----:B------:R-:W-:-:S03]  /*58f0*/  LOP3.LUT P0, RZ, R26, 0x1f, RZ, 0xc0, !PT ;  /* 0x0000001f1aff7812 */ /* 0x000fc6000780c0ff */
[----:B------:R-:W-:-:S05]  /*5900*/  VIADD R2, R2, 0xffffff80 ;  /* 0xffffff8002027836 */ /* 0x000fca0000000000 */
[----:B------:R-:W-:-:S05]  /*5910*/  SHF.R.U32.HI R2, RZ, 0x5, R2 ;  /* 0x00000005ff027819 */ /* 0x000fca0000011602 */
[----:B------:R-:W-:-:S05]  /*5920*/  IMAD R27, R2, -0x4, R1 ;  /* 0xfffffffc021b7824 */ /* 0x000fca00078e0201 */
[----:B------:R-:W2:Y:S04]  /*5930*/  LDL R21, [R27+0x18] ;  /* 0x000018001b157983 */ /* 0x000ea80000100800 */
[----:B------:R-:W2:Y:S04]  /*5940*/  LDL R2, [R27+0x14] ;  /* 0x000014001b027983 */ /* 0x000ea80000100800 */
[----:B------:R-:W3:Y:S01]  /*5950*/  @P0 LDL R3, [R27+0x10] ;  /* 0x000010001b030983 */ /* 0x000ee20000100800 */
[----:B------:R-:W-:Y:S01]  /*5960*/  LOP3.LUT R26, R26, 0x1f, RZ, 0xc0, !PT ;  /* 0x0000001f1a1a7812 */ /* 0x000fe200078ec0ff */
[----:B------:R-:W-:Y:S01]  /*5970*/  UMOV UR4, 0x54442d19 ;  /* 0x54442d1900047882 */ /* 0x000fe20000000000 */
[----:B------:R-:W-:-:S02]  /*5980*/  UMOV UR5, 0x3bf921fb ;  /* 0x3bf921fb00057882 */ /* 0x000fc40000000000 */
[-C--:B--2---:R-:W-:Y:S02]  /*5990*/  @P0 SHF.L.W.U32.HI R21, R2, R26.reuse, R21 ;  /* 0x0000001a02150219 */ /* 0x084fe40000010e15 */
[----:B---3--:R-:W-:Y:S02]  /*59a0*/  @P0 SHF.L.W.U32.HI R2, R3, R26, R2 ;  /* 0x0000001a03020219 */ /* 0x008fe40000010e02 */
[----:B------:R-:W-:Y:S02]  /*59b0*/  ISETP.GE.AND P0, PT, R22, RZ, PT ;  /* 0x000000ff1600720c */ /* 0x000fe40003f06270 */
[C-C-:B0-----:R-:W-:Y:S01]  /*59c0*/  SHF.L.W.U32.HI R29, R2.reuse, 0x2, R21.reuse ;  /* 0x00000002021d7819 */ /* 0x141fe20000010e15 */
[----:B------:R-:W-:Y:S01]  /*59d0*/  IMAD.SHL.U32 R2, R2, 0x4, RZ ;  /* 0x0000000402027824 */ /* 0x000fe200078e00ff */
[----:B-1----:R-:W-:Y:S02]  /*59e0*/  SHF.R.U32.HI R20, RZ, 0x1e, R21 ;  /* 0x0000001eff147819 */ /* 0x002fe40000011615 */
[----:B------:R-:W-:-:S02]  /*59f0*/  SHF.R.S32.HI R3, RZ, 0x1f, R29 ;  /* 0x0000001fff037819 */ /* 0x000fc4000001141d */
[----:B------:R-:W-:Y:S02]  /*5a00*/  LOP3.LUT R22, R29, R22, RZ, 0x3c, !PT ;  /* 0x000000161d167212 */ /* 0x000fe400078e3cff */
[C---:B------:R-:W-:Y:S02]  /*5a10*/  LOP3.LUT R2, R3.reuse, R2, RZ, 0x3c, !PT ;  /* 0x0000000203027212 */ /* 0x040fe400078e3cff */
[----:B------:R-:W-:Y:S02]  /*5a20*/  LOP3.LUT R3, R3, R29, RZ, 0x3c, !PT ;  /* 0x0000001d03037212 */ /* 0x000fe400078e3cff */
[----:B------:R-:W-:Y:S02]  /*5a30*/  LEA.HI R29, R29, R20, RZ, 0x1 ;  /* 0x000000141d1d7211 */ /* 0x000fe400078f08ff */
[----:B------:R-:W-:Y:S02]  /*5a40*/  ISETP.GE.AND P1, PT, R22, RZ, PT ;  /* 0x000000ff1600720c */ /* 0x000fe40003f26270 */
[----:B------:R-:W0:Y:S01]  /*5a50*/  I2F.F64.S64 R2, R2 ;  /* 0x0000000200027312 */ /* 0x000e220000301c00 */
[----:B------:R-:W-:-:S04]  /*5a60*/  IMAD.MOV R20, RZ, RZ, -R29 ;  /* 0x000000ffff147224 */ /* 0x000fc800078e0a1d */
[----:B------:R-:W-:Y:S01]  /*5a70*/  @!P0 IMAD.MOV.U32 R29, RZ, RZ, R20 ;  /* 0x000000ffff1d8224 */ /* 0x000fe200078e0014 */
[----:B0-----:R-:W-:-:S10]  /*5a80*/  DMUL R26, R2, UR4 ;  /* 0x00000004021a7c28 */ /* 0x001fd40008000000 */
[----:B------:R-:W0:Y:S02]  /*5a90*/  F2F.F32.F64 R26, R26 ;  /* 0x0000001a001a7310 */ /* 0x000e240000301000 */
[----:B0-----:R-:W-:-:S07]  /*5aa0*/  FSEL R2, -R26, R26, !P1 ;  /* 0x0000001a1a027208 */ /* 0x001fce0004800100 */
.L_x_25:
[----:B------:R-:W-:Y:S05]  /*5ab0*/  BSYNC.RECONVERGENT B1 ;  /* 0x0000000000017941 */ /* 0x000fea0003800200 */
.L_x_24:
[----:B------:R-:W-:Y:S02]  /*5ac0*/  IMAD.MOV.U32 R26, RZ, RZ, 0x37cbac00 ;  /* 0x37cbac00ff1a7424 */ /* 0x000fe400078e00ff */
[----:B------:R-:W-:Y:S01]  /*5ad0*/  FMUL R3, R2, R2 ;  /* 0x0000000202037220 */ /* 0x000fe20000400000 */
[----:B------:R-:W-:Y:S01]  /*5ae0*/  LOP3.LUT R21, R29, 0x1, RZ, 0xc0, !PT ;  /* 0x000000011d157812 */ /* 0x000fe200078ec0ff */
[----:B------:R-:W-:Y:S02]  /*5af0*/  IMAD.MOV.U32 R27, RZ, RZ, 0x3c0885e4 ;  /* 0x3c0885e4ff1b7424 */ /* 0x000fe400078e00ff */
[----:B------:R-:W-:Y:S01]  /*5b00*/  FFMA R20, R3, R26, -0.0013887860113754868507 ;  /* 0xbab607ed03147423 */ /* 0x000fe2000000001a */
[----:B------:R-:W-:Y:S01]  /*5b10*/  ISETP.NE.U32.AND P0, PT, R21, 0x1, PT ;  /* 0x000000011500780c */ /* 0x000fe20003f05070 */
[----:B------:R-:W-:Y:S02]  /*5b20*/  VIADD R29, R29, 0x1 ;  /* 0x000000011d1d7836 */ /* 0x000fe40000000000 */
[----:B------:R-:W-:Y:S01]  /*5b30*/  IMAD.MOV.U32 R28, RZ, RZ, 0x3e2aaaa8 ;  /* 0x3e2aaaa8ff1c7424 */ /* 0x000fe200078e00ff */
[----:B------:R-:W-:Y:S01]  /*5b40*/  FSEL R20, R20, -0.00019574658654164522886, P0 ;  /* 0xb94d415314147808 */ /* 0x000fe20000000000 */
[----:B------:R-:W-:Y:S01]  /*5b50*/  IMAD.WIDE.U32 R16, R24, 0x18, R16 ;  /* 0x0000001818107825 */ /* 0x000fe200078e0010 */
[----:B------:R-:W-:-:S02]  /*5b60*/  FSEL R22, R27, 0.041666727513074874878, !P0 ;  /* 0x3d2aaabb1b167808 */ /* 0x000fc40004000000 */
[----:B------:R-:W-:Y:S01]  /*5b70*/  LOP3.LUT P1, RZ, R29, 0x2, RZ, 0xc0, !PT ;  /* 0x000000021dff7812 */ /* 0x000fe2000782c0ff */
[----:B------:R-:W-:Y:S01]  /*5b80*/  IMAD.IADD R17, R23, 0x1, R17 ;  /* 0x0000000117117824 */ /* 0x000fe200078e0211 */
[----:B------:R-:W-:Y:S01]  /*5b90*/  FSEL R2, R2, 1, !P0 ;  /* 0x3f80000002027808 */ /* 0x000fe20004000000 */
[----:B------:R-:W-:Y:S01]  /*5ba0*/  FFMA R20, R3, R20, R22 ;  /* 0x0000001403147223 */ /* 0x000fe20000000016 */
[----:B------:R-:W-:-:S03]  /*5bb0*/  FSEL R29, -R28, -0.4999999701976776123, !P0 ;  /* 0xbeffffff1c1d7808 */ /* 0x000fc60004000100 */
[C---:B------:R-:W-:Y:S02]  /*5bc0*/  FFMA R21, R3.reuse, R2, RZ ;  /* 0x0000000203157223 */ /* 0x040fe400000000ff */
[----:B------:R-:W-:-:S04]  /*5bd0*/  FFMA R20, R3, R20, R29 ;  /* 0x0000001403147223 */ /* 0x000fc8000000001d */
[----:B------:R-:W-:-:S04]  /*5be0*/  FFMA R31, R21, R20, R2 ;  /* 0x00000014151f7223 */ /* 0x000fc80000000002 */
[----:B------:R-:W-:-:S04]  /*5bf0*/  @P1 FADD R31, RZ, -R31 ;  /* 0x8000001fff1f1221 */ /* 0x000fc80000000000 */
[----:B------:R-:W0:Y:S02]  /*5c00*/  F2F.F64.F32 R2, R31 ;  /* 0x0000001f00027310 */ /* 0x000e240000201800 */
[----:B0----5:R-:W-:-:S07]  /*5c10*/  DFMA R14, R14, R2, R18 ;  /* 0x000000020e0e722b */ /* 0x021fce0000000012 */
[----:B------:R0:W-:Y:S04]  /*5c20*/  STG.E.64 desc[UR8][R16.64], R14 ;  /* 0x0000000e10007986 */ /* 0x0001e8000c101b08 */
[----:B------:R-:W2:Y:S04]  /*5c30*/  LDG.E.64 R22, desc[UR8][R10.64+0x10] ;  /* 0x000010080a167981 */ /* 0x000ea8000c1e1b00 */
[----:B------:R-:W3:Y:S04]  /*5c40*/  LDG.E.64 R2, desc[UR8][R10.64] ;  /* 0x000000080a027981 */ /* 0x000ee8000c1e1b00 */
[----:B------:R-:W3:Y:S04]  /*5c50*/  LDG.E.64 R20, desc[UR8][R10.64+0x8] ;  /* 0x000008080a147981 */ /* 0x000ee8000c1e1b00 */
[----:B------:R0:W5:Y:S01]  /*5c60*/  LDG.E.64 R18, desc[UR8][R12.64+0x8] ;  /* 0x000008080c127981 */ /* 0x000162000c1e1b00 */
[----:B------:R-:W-:Y:S01]  /*5c70*/  BSSY.RECONVERGENT B1, `(.L_x_27) ;  /* 0x000003e000017945 */ /* 0x000fe20003800200 */
[----:B--2---:R-:W1:Y:S01]  /*5c80*/  F2F.F32.F64 R29, R22 ;  /* 0x00000016001d7310 */ /* 0x004e620000301000 */
[----:B---3--:R-:W-:Y:S01]  /*5c90*/  DMUL R20, R2, R20 ;  /* 0x0000001402147228 */ /* 0x008fe20000000000 */
[C---:B-1----:R-:W-:Y:S01]  /*5ca0*/  FMUL R34, R29.reuse, 0.63661974668502807617 ;  /* 0x3f22f9831d227820 */ /* 0x042fe20000400000 */
[----:B------:R-:W-:-:S05]  /*5cb0*/  FSETP.GE.AND P0, PT, |R29|, 105615, PT ;  /* 0x47ce47801d00780b */ /* 0x000fca0003f06200 */
[----:B------:R-:W1:Y:S02]  /*5cc0*/  F2I.NTZ R34, R34 ;  /* 0x0000002200227305 */ /* 0x000e640000203100 */
[----:B-1----:R-:W-:-:S05]  /*5cd0*/  I2FP.F32.S32 R32, R34 ;  /* 0x0000002200207245 */ /* 0x002fca0000201400 */
[----:B------:R-:W-:-:S04]  /*5ce0*/  FFMA R31, R32, -1.5707962512969970703, R29 ;  /* 0xbfc90fda201f7823 */ /* 0x000fc8000000001d */
[----:B------:R-:W-:-:S04]  /*5cf0*/  FFMA R31, R32, -7.5497894158615963534e-08, R31 ;  /* 0xb3a22168201f7823 */ /* 0x000fc8000000001f */
[----:B------:R-:W-:Y:S01]  /*5d00*/  FFMA R2, R32, -5.3903029534742383927e-15, R31 ;  /* 0xa7c234c520027823 */ /* 0x000fe2000000001f */
[----:B0-----:R-:W-:Y:S06]  /*5d10*/  @!P0 BRA `(.L_x_28) ;  /* 0x0000000000cc8947 */ /* 0x001fec0003800000 */
[----:B------:R-:W-:-:S13]  /*5d20*/  FSETP.NEU.AND P0, PT, |R29|, +INF , PT ;  /* 0x7f8000001d00780b */ /* 0x000fda0003f0d200 */
[----:B------:R-:W-:Y:S01]  /*5d30*/  @!P0 FMUL R2, RZ, R29 ;  /* 0x0000001dff028220 */ /* 0x000fe20000400000 */
[----:B------:R-:W-:Y:S01]  /*5d40*/  @!P0 IMAD.MOV.U32 R34, RZ, RZ, RZ ;  /* 0x000000ffff228224 */ /* 0x000fe200078e00ff */
[----:B------:R-:W-:Y:S06]  /*5d50*/  @!P0 BRA `(.L_x_28) ;  /* 0x0000000000bc8947 */ /* 0x000fec0003800000 */
[----:B------:R-:W-:Y:S01]  /*5d60*/  IMAD.SHL.U32 R33, R29, 0x100, RZ ;  /* 0x000001001d217824 */ /* 0x000fe200078e00ff */
[----:B------:R-:W-:Y:S01]  /*5d70*/  UMOV UR4, URZ ;  /* 0x000000ff00047c82 */ /* 0x000fe20008000000 */
[----:B------:R-:W-:Y:S02]  /*5d80*/  IMAD.MOV.U32 R32, RZ, RZ, RZ ;  /* 0x000000ffff207224 */ /* 0x000fe400078e00ff */
[----:B------:R-:W-:Y:S01]  /*5d90*/  IMAD.MOV.U32 R31, RZ, RZ, RZ ;  /* 0x000000ffff1f7224 */ /* 0x000fe200078e00ff */
[----:B------:R-:W-:-:S07]  /*5da0*/  LOP3.LUT R33, R33, 0x80000000, RZ, 0xfc, !PT ;  /* 0x8000000021217812 */ /* 0x000fce00078efcff */
.L_x_29:
[----:B------:R-:W0:Y:S02]  /*5db0*/  LDC.64 R2, c[0x4][0x40] ;  /* 0x01001000ff027b82 */ /* 0x000e240000000a00 */
[----:B0-----:R-:W-:-:S06]  /*5dc0*/  IMAD.WIDE.U32 R2, R31, 0x4, R2 ;  /* 0x000000041f027825 */ /* 0x001fcc00078e0002 */
[----:B------:R-:W2:Y:S02]  /*5dd0*/  LDG.E.CONSTANT R2, desc[UR8][R2.64] ;  /* 0x0000000802027981 */ /* 0x000ea4000c1e9900 */
[----:B--2---:R-:W-:-:S03]  /*5de0*/  IMAD.WIDE.U32 R22, R2, R33, RZ ;  /* 0x0000002102167225 */ /* 0x004fc600078e00ff */
[----:B------:R-:W-:Y:S01]  /*5df0*/  IADD3 R35, P1, PT, R22, R32, RZ ;  /* 0x0000002016237210 */ /* 0x000fe20007f3e0ff */
[C---:B------:R-:W-:Y:S02]  /*5e00*/  IMAD R22, R31.reuse, 0x4, R30 ;  /* 0x000000041f167824 */ /* 0x040fe400078e021e */
[----:B------:R-:W-:Y:S01]  /*5e10*/  VIADD R31, R31, 0x1 ;  /* 0x000000011f1f7836 */ /* 0x000fe20000000000 */
[----:B------:R-:W-:Y:S02]  /*5e20*/  IADD3.X R32, PT, PT, R23, UR4, RZ, P1, !PT ;  /* 0x0000000417207c10 */ /* 0x000fe40008ffe4ff */
[----:B------:R0:W-:Y:S02]  /*5e30*/  STL [R22], R35 ;  /* 0x0000002316007387 */ /* 0x0001e40000100800 */
[----:B------:R-:W-:-:S13]  /*5e40*/  ISETP.NE.AND P0, PT, R31, 0x6, PT ;  /* 0x000000061f00780c */ /* 0x000fda0003f05270 */
[----:B0-----:R-:W-:Y:S05]  /*5e50*/  @P0 BRA `(.L_x_29) ;  /* 0xfffffffc00d40947 */ /* 0x001fea000383ffff */
        /* <DEDUP_REMOVED lines=16> */
[C-C-:B------:R-:W-:Y:S01]  /*5f60*/  SHF.L.W.U32.HI R34, R3.reuse, 0x2, R31.reuse ;  /* 0x0000000203227819 */ /* 0x140fe20000010e1f */
[----:B------:R-:W-:Y:S01]  /*5f70*/  IMAD.SHL.U32 R3, R3, 0x4, RZ ;  /* 0x0000000403037824 */ /* 0x000fe200078e00ff */
[----:B------:R-:W-:Y:S02]  /*5f80*/  SHF.R.U32.HI R31, RZ, 0x1e, R31 ;  /* 0x0000001eff1f7819 */ /* 0x000fe4000001161f */
[----:B------:R-:W-:-:S02]  /*5f90*/  SHF.R.S32.HI R22, RZ, 0x1f, R34 ;  /* 0x0000001fff167819 */ /* 0x000fc40000011422 */
[----:B------:R-:W-:Y:S02]  /*5fa0*/  LOP3.LUT R29, R34, R29, RZ, 0x3c, !PT ;  /* 0x0000001d221d7212 */ /* 0x000fe400078e3cff */
[C---:B------:R-:W-:Y:S02]  /*5fb0*/  LOP3.LUT R2, R22.reuse, R3, RZ, 0x3c, !PT ;  /* 0x0000000316027212 */ /* 0x040fe400078e3cff */
[----:B------:R-:W-:Y:S02]  /*5fc0*/  LOP3.LUT R3, R22, R34, RZ, 0x3c, !PT ;  /* 0x0000002216037212 */ /* 0x000fe400078e3cff */
[----:B------:R-:W-:Y:S02]  /*5fd0*/  LEA.HI R34, R34, R31, RZ, 0x1 ;  /* 0x0000001f22227211 */ /* 0x000fe400078f08ff */
[----:B------:R-:W-:Y:S02]  /*5fe0*/  ISETP.GE.AND P1, PT, R29, RZ, PT ;  /* 0x000000ff1d00720c */ /* 0x000fe40003f26270 */
[----:B------:R-:W1:Y:S01]  /*5ff0*/  I2F.F64.S64 R2, R2 ;  /* 0x0000000200027312 */ /* 0x000e620000301c00 */
[----:B------:R-:W-:-:S04]  /*6000*/  IMAD.MOV R29, RZ, RZ, -R34 ;  /* 0x000000ffff1d7224 */ /* 0x000fc800078e0a22 */
[----:B------:R-:W-:Y:S01]  /*6010*/  @!P0 IMAD.MOV.U32 R34, RZ, RZ, R29 ;  /* 0x000000ffff228224 */ /* 0x000fe200078e001d */
[----:B-1----:R-:W-:-:S10]  /*6020*/  DMUL R22, R2, UR4 ;  /* 0x0000000402167c28 */ /* 0x002fd40008000000 */
[----:B------:R-:W1:Y:S02]  /*6030*/  F2F.F32.F64 R22, R22 ;  /* 0x0000001600167310 */ /* 0x000e640000301000 */
[----:B01----:R-:W-:-:S07]  /*6040*/  FSEL R2, -R22, R22, !P1 ;  /* 0x0000001616027208 */ /* 0x003fce0004800100 */
.L_x_28:
[----:B------:R-:W-:Y:S05]  /*6050*/  BSYNC.RECONVERGENT B1 ;  /* 0x0000000000017941 */ /* 0x000fea0003800200 */
.L_x_27:
[----:B------:R-:W-:Y:S01]  /*6060*/  LOP3.LUT R22, R34, 0x1, RZ, 0xc0, !PT ;  /* 0x0000000122167812 */ /* 0x000fe200078ec0ff */
[----:B------:R-:W-:Y:S01]  /*6070*/  FMUL R3, R2, R2 ;  /* 0x0000000202037220 */ /* 0x000fe20000400000 */
[----:B------:R-:W-:Y:S02]  /*6080*/  LOP3.LUT P1, RZ, R34, 0x2, RZ, 0xc0, !PT ;  /* 0x0000000222ff7812 */ /* 0x000fe4000782c0ff */
[----:B------:R-:W-:Y:S01]  /*6090*/  ISETP.NE.U32.AND P0, PT, R22, 0x1, PT ;  /* 0x000000011600780c */ /* 0x000fe20003f05070 */
[----:B------:R-:W-:-:S03]  /*60a0*/  FFMA R22, R3, R26, -0.0013887860113754868507 ;  /* 0xbab607ed03167423 */ /* 0x000fc6000000001a */
[----:B------:R-:W-:Y:S02]  /*60b0*/  FSEL R32, R27, 0.041666727513074874878, P0 ;  /* 0x3d2aaabb1b207808 */ /* 0x000fe40000000000 */
[----:B------:R-:W-:Y:S02]  /*60c0*/  FSEL R22, R22, -0.00019574658654164522886, !P0 ;  /* 0xb94d415316167808 */ /* 0x000fe40004000000 */
[----:B------:R-:W-:Y:S02]  /*60d0*/  FSEL R2, R2, 1, P0 ;  /* 0x3f80000002027808 */ /* 0x000fe40000000000 */
[----:B------:R-:W-:Y:S01]  /*60e0*/  FSEL R27, -R28, -0.4999999701976776123, P0 ;  /* 0xbeffffff1c1b7808 */ /* 0x000fe20000000100 */
[C---:B------:R-:W-:Y:S02]  /*60f0*/  FFMA R22, R3.reuse, R22, R32 ;  /* 0x0000001603167223 */ /* 0x040fe40000000020 */
        /* <DEDUP_REMOVED lines=8> */
[----:B------:R-:W5:Y:S01]  /*6180*/  LDG.E.64 R22, desc[UR8][R12.64+0x10] ;  /* 0x000010080c167981 */ /* 0x000f62000c1e1b00 */
[----:B------:R-:W-:-:S03]  /*6190*/  IMAD.MOV.U32 R29, RZ, RZ, 0x3f000000 ;  /* 0x3f000000ff1d7424 */ /* 0x000fc600078e00ff */
[----:B------:R1:W5:Y:S02]  /*61a0*/  LDG.E.64 R20, desc[UR8][R10.64] ;  /* 0x000000080a147981 */ /* 0x000364000c1e1b00 */
[----:B-1----:R-:W-:Y:S01]  /*61b0*/  IMAD.MOV.U32 R11, RZ, RZ, 0x3d10ecef ;  /* 0x3d10ecefff0b7424 */ /* 0x002fe200078e00ff */
[----:B------:R-:W-:Y:S01]  /*61c0*/  BSSY.RECONVERGENT B1, `(.L_x_30) ;  /* 0x0000059000017945 */ /* 0x000fe20003800200 */
[----:B--2---:R-:W1:Y:S02]  /*61d0*/  F2F.F32.F64 R2, R2 ;  /* 0x0000000200027310 */ /* 0x004e640000301000 */
[----:B-1----:R-:W-:-:S06]  /*61e0*/  FFMA R28, |R2|, -R29, 0.5 ;  /* 0x3f000000021c7423 */ /* 0x002fcc0000000a1d */
[----:B------:R-:W1:Y:S01]  /*61f0*/  MUFU.RSQ R29, R28 ;  /* 0x0000001c001d7308 */ /* 0x000e620000001400 */
[----:B------:R-:W-:Y:S02]  /*6200*/  SHF.R.U32.HI R27, RZ, 0x1f, R3 ;  /* 0x0000001fff1b7819 */ /* 0x000fe40000011603 */
[----:B------:R-:W-:Y:S02]  /*6210*/  FSETP.NEU.AND P2, PT, |R2|, 1, PT ;  /* 0x3f8000000200780b */ /* 0x000fe40003f4d200 */
[----:B------:R-:W-:Y:S01]  /*6220*/  LOP3.LUT R27, R27, 0x1, RZ, 0xc0, !PT ;  /* 0x000000011b1b7812 */ /* 0x000fe200078ec0ff */
[----:B-1----:R-:W-:Y:S01]  /*6230*/  FMUL R31, R28, R29 ;  /* 0x0000001d1c1f7220 */ /* 0x002fe20000400000 */
[----:B------:R-:W-:-:S04]  /*6240*/  FMUL R32, R29, -0.5 ;  /* 0xbf0000001d207820 */ /* 0x000fc80000400000 */
[----:B------:R-:W-:-:S04]  /*6250*/  FFMA R32, R31, R32, 0.5 ;  /* 0x3f0000001f207423 */ /* 0x000fc80000000020 */
[----:B------:R-:W-:Y:S01]  /*6260*/  FFMA R32, R31, R32, R31 ;  /* 0x000000201f207223 */ /* 0x000fe2000000001f */
[----:B------:R-:W-:Y:S02]  /*6270*/  ISETP.NE.U32.AND P0, PT, R27, 0x1, PT ;  /* 0x000000011b00780c */ /* 0x000fe40003f05070 */
[----:B------:R-:W-:Y:S02]  /*6280*/  FSETP.GT.AND P1, PT, |R2|, 0.56000000238418579102, PT ;  /* 0x3f0f5c290200780b */ /* 0x000fe40003f24200 */
[----:B------:R-:W-:Y:S02]  /*6290*/  FSEL R3, R32, RZ, P2 ;  /* 0x000000ff20037208 */ /* 0x000fe40001000000 */
[----:B------:R-:W-:Y:S02]  /*62a0*/  ISETP.NE.U32.AND.EX P0, PT, RZ, RZ, PT, P0 ;  /* 0x000000ffff00720c */ /* 0x000fe40003f05100 */
[----:B------:R-:W-:-:S04]  /*62b0*/  FSEL R3, R3, |R2|, P1 ;  /* 0x4000000203037208 */ /* 0x000fc80000800000 */
[----:B------:R-:W-:-:S05]  /*62c0*/  FSEL R3, -|R3|, |R3|, !P0 ;  /* 0x4000000303037208 */ /* 0x000fca0004000300 */
[----:B------:R-:W-:-:S04]  /*62d0*/  FMUL R10, R3, R3 ;  /* 0x00000003030a7220 */ /* 0x000fc80000400000 */
[----:B------:R-:W-:-:S04]  /*62e0*/  FFMA R11, R10, R11, 0.016980519518256187439 ;  /* 0x3c8b1abb0a0b7423 */ /* 0x000fc8000000000b */
[----:B------:R-:W-:-:S04]  /*62f0*/  FFMA R11, R10, R11, 0.030762933194637298584 ;  /* 0x3cfc028c0a0b7423 */ /* 0x000fc8000000000b */
[----:B------:R-:W-:-:S04]  /*6300*/  FFMA R11, R10, R11, 0.044709417968988418579 ;  /* 0x3d3721390a0b7423 */ /* 0x000fc8000000000b */
[----:B------:R-:W-:-:S04]  /*6310*/  FFMA R11, R10, R11, 0.074989043176174163818 ;  /* 0x3d9993db0a0b7423 */ /* 0x000fc8000000000b */
[----:B------:R-:W-:Y:S01]  /*6320*/  FFMA R11, R10, R11, 0.16666707396507263184 ;  /* 0x3e2aaac60a0b7423 */ /* 0x000fe2000000000b */
[----:B------:R-:W-:-:S03]  /*6330*/  FSETP.GT.AND P0, PT, R2, 0.56000000238418579102, PT ;  /* 0x3f0f5c290200780b */ /* 0x000fc60003f04000 */
[----:B------:R-:W-:-:S04]  /*6340*/  FMUL R10, R10, R11 ;  /* 0x0000000b0a0a7220 */ /* 0x000fc80000400000 */
[----:B------:R-:W-:Y:S01]  /*6350*/  FFMA R28, R3, R10, R3 ;  /* 0x0000000a031c7223 */ /* 0x000fe20000000003 */
[----:B------:R-:W-:-:S04]  /*6360*/  IMAD.MOV.U32 R3, RZ, RZ, 0x3fd774eb ;  /* 0x3fd774ebff037424 */ /* 0x000fc800078e00ff */
[----:B------:R-:W-:-:S05]  /*6370*/  FSEL R2, R28, -R28, P1 ;  /* 0x8000001c1c027208 */ /* 0x000fca0000800000 */
[----:B------:R-:W-:-:S04]  /*6380*/  @!P0 FFMA R28, R3, 0.93318945169448852539, R2 ;  /* 0x3f6ee581031c8823 */ /* 0x000fc80000000002 */
[----:B------:R-:W-:-:S04]  /*6390*/  @P1 FADD R28, R28, R28 ;  /* 0x0000001c1c1c1221 */ /* 0x000fc80000000000 */
[----:B------:R-:W-:-:S06]  /*63a0*/  FMUL R31, R28, 0.63661974668502807617 ;  /* 0x3f22f9831c1f7820 */ /* 0x000fcc0000400000 */
[----:B------:R-:W1:Y:S01]  /*63b0*/  F2I.NTZ R31, R31 ;  /* 0x0000001f001f7305 */ /* 0x000e620000203100 */
[----:B------:R-:W-:Y:S02]  /*63c0*/  FSETP.GE.AND P0, PT, |R28|, 105615, PT ;  /* 0x47ce47801c00780b */ /* 0x000fe40003f06200 */
        /* <DEDUP_REMOVED lines=14> */
.L_x_32:
        /* <DEDUP_REMOVED lines=17> */
[----:B0-----:R-:W-:-:S05]  /*65c0*/  IMAD R32, R2, -0x4, R1 ;  /* 0xfffffffc02207824 */ /* 0x001fca00078e0201 */
        /* <DEDUP_REMOVED lines=13> */
[C---:B------:R-:W-:Y:S02]  /*66a0*/  LOP3.LUT R28, R31.reuse, R28, RZ, 0x3c, !PT ;  /* 0x0000001c1f1c7212 */ /* 0x040fe400078e3cff */
[C---:B------:R-:W-:Y:S02]  /*66b0*/  LOP3.LUT R2, R10.reuse, R3, RZ, 0x3c, !PT ;  /* 0x000000030a027212 */ /* 0x040fe400078e3cff */
[----:B------:R-:W-:Y:S02]  /*66c0*/  LOP3.LUT R3, R10, R31, RZ, 0x3c, !PT ;  /* 0x0000001f0a037212 */ /* 0x000fe400078e3cff */
[----:B------:R-:W-:Y:S02]  /*66d0*/  LEA.HI R31, R31, R32, RZ, 0x1 ;  /* 0x000000201f1f7211 */ /* 0x000fe400078f08ff */
[----:B------:R-:W-:Y:S02]  /*66e0*/  ISETP.GE.AND P1, PT, R28, RZ, PT ;  /* 0x000000ff1c00720c */ /* 0x000fe40003f26270 */
[----:B------:R-:W0:Y:S01]  /*66f0*/  I2F.F64.S64 R2, R2 ;  /* 0x0000000200027312 */ /* 0x000e220000301c00 */
[----:B-1----:R-:W-:-:S04]  /*6700*/  IMAD.MOV R27, RZ, RZ, -R31 ;  /* 0x000000ffff1b7224 */ /* 0x002fc800078e0a1f */
[----:B------:R-:W-:Y:S01]  /*6710*/  @!P0 IMAD.MOV.U32 R31, RZ, RZ, R27 ;  /* 0x000000ffff1f8224 */ /* 0x000fe200078e001b */
[----:B0-----:R-:W-:-:S10]  /*6720*/  DMUL R10, R2, UR4 ;  /* 0x00000004020a7c28 */ /* 0x001fd40008000000 */
[----:B------:R-:W0:Y:S02]  /*6730*/  F2F.F32.F64 R10, R10 ;  /* 0x0000000a000a7310 */ /* 0x000e240000301000 */
[----:B0-----:R-:W-:-:S07]  /*6740*/  FSEL R2, -R10, R10, !P1 ;  /* 0x0000000a0a027208 */ /* 0x001fce0004800100 */
.L_x_31:
[----:B------:R-:W-:Y:S05]  /*6750*/  BSYNC.RECONVERGENT B1 ;  /* 0x0000000000017941 */ /* 0x000fea0003800200 */
.L_x_30:
[C---:B------:R-:W-:Y:S01]  /*6760*/  LOP3.LUT R10, R31.reuse, 0x1, RZ, 0xc0, !PT ;  /* 0x000000011f0a7812 */ /* 0x040fe200078ec0ff */
[----:B------:R-:W-:Y:S01]  /*6770*/  FMUL R3, R2, R2 ;  /* 0x0000000202037220 */ /* 0x000fe20000400000 */
[----:B------:R-:W-:Y:S01]  /*6780*/  IMAD.MOV.U32 R27, RZ, RZ, 0x3effffff ;  /* 0x3effffffff1b7424 */ /* 0x000fe200078e00ff */
[----:B------:R-:W-:Y:S02]  /*6790*/  LOP3.LUT P1, RZ, R31, 0x2, RZ, 0xc0, !PT ;  /* 0x000000021fff7812 */ /* 0x000fe4000782c0ff */
[----:B------:R-:W-:Y:S01]  /*67a0*/  ISETP.NE.U32.AND P0, PT, R10, 0x1, PT ;  /* 0x000000010a00780c */ /* 0x000fe20003f05070 */
[----:B------:R-:W-:Y:S01]  /*67b0*/  FFMA R26, R3, R26, -0.0013887860113754868507 ;  /* 0xbab607ed031a7423 */ /* 0x000fe2000000001a */
[----:B------:R-:W-:Y:S02]  /*67c0*/  IMAD.MOV.U32 R10, RZ, RZ, 0x3d2aaabb ;  /* 0x3d2aaabbff0a7424 */ /* 0x000fe400078e00ff */
[----:B------:R-:W-:Y:S02]  /*67d0*/  FSEL R2, R2, 1, P0 ;  /* 0x3f80000002027808 */ /* 0x000fe40000000000 */
[----:B------:R-:W-:-:S02]  /*67e0*/  FSEL R26, R26, -0.00019574658654164522886, !P0 ;  /* 0xb94d41531a1a7808 */ /* 0x000fc40004000000 */
[----:B------:R-:W-:Y:S01]  /*67f0*/  FSEL R10, R10, 0.0083327032625675201416, !P0 ;  /* 0x3c0885e40a0a7808 */ /* 0x000fe20004000000 */
[----:B------:R-:W-:Y:S01]  /*6800*/  FFMA R11, R3, R2, RZ ;  /* 0x00000002030b7223 */ /* 0x000fe200000000ff */
[----:B------:R-:W-:-:S03]  /*6810*/  FSEL R27, -R27, -0.16666662693023681641, !P0 ;  /* 0xbe2aaaa81b1b7808 */ /* 0x000fc60004000100 */
[----:B------:R-:W-:-:S04]  /*6820*/  FFMA R10, R3, R26, R10 ;  /* 0x0000001a030a7223 */ /* 0x000fc8000000000a */
[----:B------:R-:W-:-:S04]  /*6830*/  FFMA R10, R3, R10, R27 ;  /* 0x0000000a030a7223 */ /* 0x000fc8000000001b */
[----:B------:R-:W-:Y:S01]  /*6840*/  FFMA R10, R11, R10, R2 ;  /* 0x0000000a0b0a7223 */ /* 0x000fe20000000002 */
[----:B------:R-:W-:-:S03]  /*6850*/  DMUL R2, R18, R18 ;  /* 0x0000001212027228 */ /* 0x000fc60000000000 */
[----:B------:R-:W-:-:S05]  /*6860*/  @P1 FADD R10, RZ, -R10 ;  /* 0x8000000aff0a1221 */ /* 0x000fca0000000000 */
[----:B------:R-:W-:Y:S01]  /*6870*/  DFMA R2, R14, R14, R2 ;  /* 0x0000000e0e02722b */ /* 0x000fe20000000002 */
[----:B------:R-:W0:Y:S02]  /*6880*/  F2F.F64.F32 R10, R10 ;  /* 0x0000000a000a7310 */ /* 0x000e240000201800 */
[----:B0----5:R-:W-:-:S07]  /*6890*/  DFMA R20, R20, R10, R22 ;  /* 0x0000000a1414722b */ /* 0x021fce0000000016 */
[----:B------:R0:W-:Y:S01]  /*68a0*/  STG.E.64 desc[UR8][R16.64+0x10], R20 ;  /* 0x0000101410007986 */ /* 0x0001e2000c101b08 */
[----:B------:R-:W-:-:S08]  /*68b0*/  DFMA R2, R20, R20, R2 ;  /* 0x000000141402722b */ /* 0x000fd00000000002 */
[----:B------:R-:W-:-:S14]  /*68c0*/  DSETP.GTU.AND P0, PT, R2, 0.25, PT ;  /* 0x3fd000000200742a */ /* 0x000fdc0003f0c000 */
[----:B0-----:R-:W-:Y:S05]  /*68d0*/  @P0 BRA `(.L_x_1) ;  /* 0x00000004003c0947 */ /* 0x001fea0003800000 */
[----:B------:R-:W2:Y:S04]  /*68e0*/  LDG.E.64 R22, desc[UR8][R12.64+0x8] ;  /* 0x000008080c167981 */ /* 0x000ea8000c1e1b00 */
[----:B------:R-:W3:Y:S04]  /*68f0*/  LDG.E.64 R10, desc[UR8][R12.64] ;  /* 0x000000080c0a7981 */ /* 0x000ee8000c1e1b00 */
[----:B------:R-:W4:Y:S01]  /*6900*/  LDG.E.64 R2, desc[UR8][R12.64+0x10] ;  /* 0x000010080c027981 */ /* 0x000f22000c1e1b00 */
[----:B------:R-:W-:Y:S01]  /*6910*/  BSSY.RECONVERGENT B1, `(.L_x_33) ;  /* 0x0000013000017945 */ /* 0x000fe20003800200 */
[----:B--2---:R-:W-:-:S02]  /*6920*/  DADD R22, R18, -R22 ;  /* 0x0000000012167229 */ /* 0x004fc40000000816 */
[----:B---3--:R-:W-:-:S06]  /*6930*/  DADD R10, R14, -R10 ;  /* 0x000000000e0a7229 */ /* 0x008fcc000000080a */
[----:B------:R-:W-:Y:S02]  /*6940*/  DMUL R22, R22, R22 ;  /* 0x0000001616167228 */ /* 0x000fe40000000000 */
[----:B----4-:R-:W-:-:S06]  /*6950*/  DADD R2, R20, -R2 ;  /* 0x0000000014027229 */ /* 0x010fcc0000000802 */
[----:B------:R-:W-:-:S08]  /*6960*/  DFMA R22, R10, R10, R22 ;  /* 0x0000000a0a16722b */ /* 0x000fd00000000016 */
[----:B------:R-:W-:-:S10]  /*6970*/  DFMA R22, R2, R2, R22 ;  /* 0x000000020216722b */ /* 0x000fd40000000016 */
[----:B------:R-:W0:Y:S02]  /*6980*/  F2F.F32.F64 R22, R22 ;  /* 0x0000001600167310 */ /* 0x000e240000301000 */
[----:B0-----:R-:W-:-:S06]  /*6990*/  VIADD R2, R22, 0xf3000000 ;  /* 0xf300000016027836 */ /* 0x001fcc0000000000 */
[----:B------:R0:W1:Y:S01]  /*69a0*/  MUFU.RSQ R3, R22 ;  /* 0x0000001600037308 */ /* 0x0000620000001400 */
[----:B------:R-:W-:-:S13]  /*69b0*/  ISETP.GT.U32.AND P0, PT, R2, 0x727fffff, PT ;  /* 0x727fffff0200780c */ /* 0x000fda0003f04070 */
[----:B0-----:R-:W-:Y:S05]  /*69c0*/  @!P0 BRA `(.L_x_34) ;  /* 0x00000000000c8947 */ /* 0x001fea0003800000 */
[----:B------:R-:W-:-:S07]  /*69d0*/  MOV R18, 0x69f0 ;  /* 0x000069f000127802 */ /* 0x000fce0000000f00 */
[----:B-1----:R-:W-:Y:S05]  /*69e0*/  CALL.REL.NOINC `($__internal_0_$__cuda_sm20_sqrt_rn_f32_slowpath) ;  /* 0x0000000400047944 */ /* 0x002fea0003c00000 */
[----:B------:R-:W-:Y:S05]  /*69f0*/  BRA `(.L_x_35) ;  /* 0x0000000000107947 */ /* 0x000fea0003800000 */
.L_x_34:
[----:B-1----:R-:W-:Y:S01]  /*6a00*/  FMUL.FTZ R15, R22, R3 ;  /* 0x00000003160f7220 */ /* 0x002fe20000410000 */
[----:B------:R-:W-:-:S03]  /*6a10*/  FMUL.FTZ R3, R3, 0.5 ;  /* 0x3f00000003037820 */ /* 0x000fc60000410000 */
[----:B------:R-:W-:-:S04]  /*6a20*/  FFMA R2, -R15, R15, R22 ;  /* 0x0000000f0f027223 */ /* 0x000fc80000000116 */
[----:B------:R-:W-:-:S07]  /*6a30*/  FFMA R15, R2, R3, R15 ;  /* 0x00000003020f7223 */ /* 0x000fce000000000f */
.L_x_35:
[----:B------:R-:W-:Y:S05]  /*6a40*/  BSYNC.RECONVERGENT B1 ;  /* 0x0000000000017941 */ /* 0x000fea0003800200 */
.L_x_33:
[----:B------:R-:W-:Y:S01]  /*6a50*/  SHF.R.U32.HI R2, RZ, 0x2, R5 ;  /* 0x00000002ff027819 */ /* 0x000fe20000011605 */
[----:B------:R-:W-:Y:S01]  /*6a60*/  IMAD.SHL.U32 R3, R0, 0x10, RZ ;  /* 0x0000001000037824 */ /* 0x000fe200078e00ff */
[----:B------:R-:W-:Y:S01]  /*6a70*/  SHF.R.U32.HI R11, RZ, 0x2, R4 ;  /* 0x00000002ff0b7819 */ /* 0x000fe20000011604 */
[----:B------:R-:W0:Y:S01]  /*6a80*/  LDCU.64 UR4, c[0x0][0x398] ;  /* 0x00007300ff0477ac */ /* 0x000e220008000a00 */
[----:B------:R-:W-:Y:S01]  /*6a90*/  LOP3.LUT R2, R2, R5, RZ, 0x3c, !PT ;  /* 0x0000000502027212 */ /* 0x000fe200078e3cff */
[----:B------:R-:W-:Y:S01]  /*6aa0*/  IMAD.MOV.U32 R22, RZ, RZ, 0x0 ;  /* 0x00000000ff167424 */ /* 0x000fe200078e00ff */
[----:B------:R-:W-:Y:S01]  /*6ab0*/  LOP3.LUT R11, R11, R4, RZ, 0x3c, !PT ;  /* 0x000000040b0b7212 */ /* 0x000fe200078e3cff */
[----:B------:R-:W-:Y:S02]  /*6ac0*/  IMAD.MOV.U32 R23, RZ, RZ, 0x3ca00000 ;  /* 0x3ca00000ff177424 */ /* 0x000fe400078e00ff */
[----:B------:R-:W-:-:S05]  /*6ad0*/  IMAD.SHL.U32 R5, R2, 0x2, RZ ;  /* 0x0000000202057824 */ /* 0x000fca00078e00ff */
[----:B------:R-:W-:-:S04]  /*6ae0*/  LOP3.LUT R3, R2, R5, R3, 0x96, !PT ;  /* 0x0000000502037212 */ /* 0x000fc800078e9603 */
[----:B------:R-:W-:Y:S01]  /*6af0*/  LOP3.LUT R2, R3, R0, RZ, 0x3c, !PT ;  /* 0x0000000003027212 */ /* 0x000fe200078e3cff */
[----:B------:R-:W-:Y:S01]  /*6b00*/  IMAD.SHL.U32 R3, R11, 0x2, RZ ;  /* 0x000000020b037824 */ /* 0x000fe200078e00ff */
[----:B0-----:R-:W-:Y:S01]  /*6b10*/  LEA R18, P0, R24, UR4, 0x3 ;  /* 0x0000000418127c11 */ /* 0x001fe2000f8018ff */
[----:B------:R-:W-:Y:S02]  /*6b20*/  UMOV UR4, 0xeb1c432d ;  /* 0xeb1c432d00047882 */ /* 0x000fe40000000000 */
[----:B------:R-:W-:Y:S01]  /*6b30*/  IMAD.SHL.U32 R4, R2, 0x10, RZ ;  /* 0x0000001002047824 */ /* 0x000fe200078e00ff */
[----:B------:R-:W-:Y:S02]  /*6b40*/  IADD3 R21, PT, PT, R7, 0x587c5, R2 ;  /* 0x000587c507157810 */ /* 0x000fe40007ffe002 */
[----:B------:R-:W-:Y:S01]  /*6b50*/  LEA.HI.X R19, R24, UR5, R25, 0x3, P0 ;  /* 0x0000000518137c11 */ /* 0x000fe200080f1c19 */
[----:B------:R-:W-:Y:S01]  /*6b60*/  UMOV UR5, 0x3f7a36e2 ;  /* 0x3f7a36e200057882 */ /* 0x000fe20000000000 */
[----:B------:R-:W-:Y:S01]  /*6b70*/  LOP3.LUT R11, R11, R3, R4, 0x96, !PT ;  /* 0x000000030b0b7212 */ /* 0x000fe200078e9604 */
[----:B------:R-:W-:Y:S01]  /*6b80*/  VIADD R3, R7, 0xb0f8a ;  /* 0x000b0f8a07037836 */ /* 0x000fe20000000000 */
[----:B------:R-:W0:Y:S02]  /*6b90*/  F2F.F64.F32 R4, R15 ;  /* 0x0000000f00047310 */ /* 0x000e240000201800 */
[----:B------:R-:W-:-:S05]  /*6ba0*/  LOP3.LUT R14, R11, R2, RZ, 0x3c, !PT ;  /* 0x000000020b0e7212 */ /* 0x000fca00078e3cff */
[----:B------:R-:W-:-:S04]  /*6bb0*/  IMAD.IADD R10, R14, 0x1, R3 ;  /* 0x000000010e0a7824 */ /* 0x000fc800078e0203 */
[----:B------:R-:W-:Y:S01]  /*6bc0*/  IMAD.WIDE.U32 R10, R10, 0x200000, RZ ;  /* 0x002000000a0a7825 */ /* 0x000fe200078e00ff */
[----:B0-----:R0:W-:Y:S02]  /*6bd0*/  STG.E.64 desc[UR8][R18.64], R4 ;  /* 0x0000000412007986 */ /* 0x0011e4000c101b08 */
[----:B------:R-:W-:Y:S01]  /*6be0*/  LOP3.LUT R20, R10, R21, RZ, 0x3c, !PT ;  /* 0x000000150a147212 */ /* 0x000fe200078e3cff */
[----:B------:R-:W-:-:S04]  /*6bf0*/  IMAD.MOV.U32 R21, RZ, RZ, R11 ;  /* 0x000000ffff157224 */ /* 0x000fc800078e000b */
[----:B------:R-:W1:Y:S02]  /*6c00*/  I2F.F64.U64 R10, R20 ;  /* 0x00000014000a7312 */ /* 0x000e640000301800 */
[----:B-1----:R-:W-:-:S08]  /*6c10*/  DFMA R10, R10, R22, 5.5511151231257827021e-17 ;  /* 0x3c9000000a0a742b */ /* 0x002fd00000000016 */
[----:B------:R-:W-:-:S14]  /*6c20*/  DSETP.GEU.AND P0, PT, R10, UR4, PT ;  /* 0x000000040a007e2a */ /* 0x000fdc000bf0e000 */
[----:B0-----:R-:W-:Y:S05]  /*6c30*/  @!P0 BRA `(.L_x_36) ;  /* 0x0000000000508947 */ /* 0x001fea0003800000 */
[----:B------:R-:W0:Y:S01]  /*6c40*/  LDCU.64 UR4, c[0x0][0x390] ;  /* 0x00007200ff0477ac */ /* 0x000e220008000a00 */
[C---:B------:R-:W-:Y:S01]  /*6c50*/  IMAD.SHL.U32 R4, R24.reuse, 0x4, RZ ;  /* 0x0000000418047824 */ /* 0x040fe200078e00ff */
[----:B------:R-:W-:Y:S01]  /*6c60*/  SHF.L.U64.HI R25, R24, 0x2, R25 ;  /* 0x0000000218197819 */ /* 0x000fe20000010219 */
[----:B------:R-:W-:-:S03]  /*6c70*/  IMAD.MOV.U32 R7, RZ, RZ, 0x1 ;  /* 0x00000001ff077424 */ /* 0x000fc600078e00ff */
[----:B0-----:R-:W-:-:S04]  /*6c80*/  IADD3 R4, P0, PT, R4, UR4, RZ ;  /* 0x0000000404047c10 */ /* 0x001fc8000ff1e0ff */
[----:B------:R-:W-:-:S05]  /*6c90*/  IADD3.X R5, PT, PT, R25, UR5, RZ, P0, !PT ;  /* 0x0000000519057c10 */ /* 0x000fca00087fe4ff */
[----:B------:R0:W-:Y:S04]  /*6ca0*/  STG.E desc[UR8][R4.64], R7 ;  /* 0x0000000704007986 */ /* 0x0001e8000c101908 */
[----:B------:R-:W2:Y:S04]  /*6cb0*/  LDG.E.64 R10, desc[UR8][R16.64] ;  /* 0x00000008100a7981 */ /* 0x000ea8000c1e1b00 */
[----:B--2---:R2:W-:Y:S04]  /*6cc0*/  STG.E.64 desc[UR8][R12.64], R10 ;  /* 0x0000000a0c007986 */ /* 0x0045e8000c101b08 */
[----:B------:R-:W3:Y:S04]  /*6cd0*/  LDG.E.64 R18, desc[UR8][R16.64+0x8] ;  /* 0x0000080810127981 */ /* 0x000ee8000c1e1b00 */
[----:B---3--:R2:W-:Y:S04]  /*6ce0*/  STG.E.64 desc[UR8][R12.64+0x8], R18 ;  /* 0x000008120c007986 */ /* 0x0085e8000c101b08 */
[----:B------:R-:W3:Y:S01]  /*6cf0*/  LDG.E.64 R20, desc[UR8][R16.64+0x10] ;  /* 0x0000100810147981 */ /* 0x000ee2000c1e1b00 */
[----:B------:R-:W-:-:S02]  /*6d00*/  VIADD R6, R6, 0x1 ;  /* 0x0000000106067836 */ /* 0x000fc40000000000 */
[----:B0-----:R-:W-:Y:S02]  /*6d10*/  IMAD.MOV.U32 R7, RZ, RZ, R3 ;  /* 0x000000ffff077224 */ /* 0x001fe400078e0003 */
[----:B------:R-:W-:Y:S01]  /*6d20*/  IMAD.MOV.U32 R4, RZ, RZ, R9 ;  /* 0x000000ffff047224 */ /* 0x000fe200078e0009 */
[----:B------:R-:W-:Y:S01]  /*6d30*/  ISETP.NE.AND P0, PT, R6, 0x1f, PT ;  /* 0x0000001f0600780c */ /* 0x000fe20003f05270 */
[----:B------:R-:W-:Y:S01]  /*6d40*/  IMAD.MOV.U32 R5, RZ, RZ, R8 ;  /* 0x000000ffff057224 */ /* 0x000fe200078e0008 */
[----:B---3--:R2:W-:Y:S11]  /*6d50*/  STG.E.64 desc[UR8][R12.64+0x10], R20 ;  /* 0x000010140c007986 */ /* 0x0085f6000c101b08 */
[----:B------:R-:W-:Y:S05]  /*6d60*/  @P0 BRA `(.L_x_37) ;  /* 0xffffffb800e40947 */ /* 0x000fea000383ffff */
[----:B------:R-:W-:Y:S05]  /*6d70*/  BRA `(.L_x_1) ;  /* 0x0000000000147947 */ /* 0x000fea0003800000 */
.L_x_36:
[----:B------:R-:W0:Y:S01]  /*6d80*/  LDCU.64 UR4, c[0x0][0x388] ;  /* 0x00007100ff0477ac */ /* 0x000e220008000a00 */
[----:B------:R-:W-:Y:S01]  /*6d90*/  IMAD.MOV.U32 R5, RZ, RZ, 0x1 ;  /* 0x00000001ff057424 */ /* 0x000fe200078e00ff */
[----:B0-----:R-:W-:-:S04]  /*6da0*/  LEA R2, P0, R24, UR4, 0x2 ;  /* 0x0000000418027c11 */ /* 0x001fc8000f8010ff */
[----:B------:R-:W-:-:S05]  /*6db0*/  LEA.HI.X R3, R24, UR5, R25, 0x2, P0 ;  /* 0x0000000518037c11 */ /* 0x000fca00080f1419 */
[----:B------:R0:W-:Y:S04]  /*6dc0*/  STG.E desc[UR8][R2.64], R5 ;  /* 0x0000000502007986 */ /* 0x0001e8000c101908 */
.L_x_1:
[----:B------:R-:W-:Y:S05]  /*6dd0*/  BSYNC.RECONVERGENT B0 ;  /* 0x0000000000007941 */ /* 0x000fea0003800200 */
.L_x_0:
[----:B------:R-:W-:Y:S06]  /*6de0*/  BAR.SYNC.DEFER_BLOCKING 0x0 ;  /* 0x0000000000007b1d */ /* 0x000fec0000010000 */
[----:B------:R-:W-:Y:S05]  /*6df0*/  EXIT ;  /* 0x000000000000794d */ /* 0x000fea0003800000 */
        .weak           $__internal_0_$__cuda_sm20_sqrt_rn_f32_slowpath
        .type           $__internal_0_$__cuda_sm20_sqrt_rn_f32_slowpath,@function
        .size           $__internal_0_$__cuda_sm20_sqrt_rn_f32_slowpath,(.L_x_40 - $__internal_0_$__cuda_sm20_sqrt_rn_f32_slowpath)
$__internal_0_$__cuda_sm20_sqrt_rn_f32_slowpath:
[----:B------:R-:W-:-:S13]  /*6e00*/  LOP3.LUT P0, RZ, R22, 0x7fffffff, RZ, 0xc0, !PT ;  /* 0x7fffffff16ff7812 */ /* 0x000fda000780c0ff */
[----:B------:R-:W-:Y:S01]  /*6e10*/  @!P0 IMAD.MOV.U32 R3, RZ, RZ, R22 ;  /* 0x000000ffff038224 */ /* 0x000fe200078e0016 */
[----:B------:R-:W-:Y:S06]  /*6e20*/  @!P0 BRA `(.L_x_38) ;  /* 0x0000000000448947 */ /* 0x000fec0003800000 */
[----:B------:R-:W-:Y:S01]  /*6e30*/  FSETP.GEU.FTZ.AND P0, PT, R22, RZ, PT ;  /* 0x000000ff1600720b */ /* 0x000fe20003f1e000 */
[----:B------:R-:W-:-:S12]  /*6e40*/  IMAD.MOV.U32 R2, RZ, RZ, R22 ;  /* 0x000000ffff027224 */ /* 0x000fd800078e0016 */
[----:B------:R-:W-:Y:S01]  /*6e50*/  @!P0 IMAD.MOV.U32 R3, RZ, RZ, 0x7fffffff ;  /* 0x7fffffffff038424 */ /* 0x000fe200078e00ff */
[----:B------:R-:W-:Y:S06]  /*6e60*/  @!P0 BRA `(.L_x_38) ;  /* 0x0000000000348947 */ /* 0x000fec0003800000 */
[----:B------:R-:W-:-:S13]  /*6e70*/  FSETP.GTU.FTZ.AND P0, PT, |R2|, +INF , PT ;  /* 0x7f8000000200780b */ /* 0x000fda0003f1c200 */
[----:B------:R-:W-:Y:S01]  /*6e80*/  @P0 FADD.FTZ R3, R2, 1 ;  /* 0x3f80000002030421 */ /* 0x000fe20000010000 */
[----:B------:R-:W-:Y:S06]  /*6e90*/  @P0 BRA `(.L_x_38) ;  /* 0x0000000000280947 */ /* 0x000fec0003800000 */
[----:B------:R-:W-:-:S13]  /*6ea0*/  FSETP.NEU.FTZ.AND P0, PT, |R2|, +INF , PT ;  /* 0x7f8000000200780b */ /* 0x000fda0003f1d200 */
[----:B------:R-:W-:-:S04]  /*6eb0*/  @P0 FFMA R10, R2, 1.84467440737095516160e+19, RZ ;  /* 0x5f800000020a0823 */ /* 0x000fc800000000ff */
[----:B------:R-:W0:Y:S02]  /*6ec0*/  @P0 MUFU.RSQ R3, R10 ;  /* 0x0000000a00030308 */ /* 0x000e240000001400 */
[----:B0-----:R-:W-:Y:S01]  /*6ed0*/  @P0 FMUL.FTZ R11, R10, R3 ;  /* 0x000000030a0b0220 */ /* 0x001fe20000410000 */
[----:B------:R-:W-:Y:S01]  /*6ee0*/  @P0 FMUL.FTZ R15, R3, 0.5 ;  /* 0x3f000000030f0820 */ /* 0x000fe20000410000 */
[----:B------:R-:W-:Y:S02]  /*6ef0*/  @!P0 IMAD.MOV.U32 R3, RZ, RZ, R2 ;  /* 0x000000ffff038224 */ /* 0x000fe400078e0002 */
[----:B------:R-:W-:-:S04]  /*6f00*/  @P0 FADD.FTZ R14, -R11, -RZ ;  /* 0x800000ff0b0e0221 */ /* 0x000fc80000010100 */
[----:B------:R-:W-:-:S04]  /*6f10*/  @P0 FFMA R14, R11, R14, R10 ;  /* 0x0000000e0b0e0223 */ /* 0x000fc8000000000a */
[----:B------:R-:W-:-:S04]  /*6f20*/  @P0 FFMA R14, R14, R15, R11 ;  /* 0x0000000f0e0e0223 */ /* 0x000fc8000000000b */
[----:B------:R-:W-:-:S07]  /*6f30*/  @P0 FMUL.FTZ R3, R14, 2.3283064365386962891e-10 ;  /* 0x2f8000000e030820 */ /* 0x000fce0000410000 */
.L_x_38:
[----:B------:R-:W-:Y:S02]  /*6f40*/  IMAD.MOV.U32 R15, RZ, RZ, R3 ;  /* 0x000000ffff0f7224 */ /* 0x000fe400078e0003 */
[----:B------:R-:W-:Y:S02]  /*6f50*/  IMAD.MOV.U32 R2, RZ, RZ, R18 ;  /* 0x000000ffff027224 */ /* 0x000fe400078e0012 */
[----:B------:R-:W-:-:S04]  /*6f60*/  IMAD.MOV.U32 R3, RZ, RZ, 0x0 ;  /* 0x00000000ff037424 */ /* 0x000fc800078e00ff */
[----:B------:R-:W-:Y:S05]  /*6f70*/  RET.REL.NODEC R2 `(_Z12particlefuncPiS_S_PdP16particlepositionS2_P16particlemove_sphS_) ;  /* 0xffffff9002207950 */ /* 0x000fea0003c3ffff */
.L_x_39:
[----:B------:R-:W-:-:S00]  /*6f80*/  BRA `(.L_x_39) ;  /* 0xfffffffc00fc7947 */ /* 0x000fc0000383ffff */
[----:B------:R-:W-:-:S00]  /*6f90*/  NOP ;  /* 0x0000000000007918 */ /* 0x000fc00000000000 */
        /* <DEDUP_REMOVED lines=14> */
.L_x_40:


//--------------------- .nv.global.init           --------------------------
	.section	.nv.global.init,"aw",@progbits
	.align	4
.nv.global.init:
	.type		__cudart_i2opi_f,@object
	.size		__cudart_i2opi_f,(mrg32k3aM1SubSeq - __cudart_i2opi_f)
__cudart_i2opi_f:
        /*0000*/ 	.byte	0x41, 0x90, 0x43, 0x3c, 0x99, 0x95, 0x62, 0xdb, 0xc0, 0xdd, 0x34, 0xf5, 0xd1, 0x57, 0x27, 0xfc
        /*0010*/ 	.byte	0x29, 0x15, 0x44, 0x4e, 0x6e, 0x83, 0xf9, 0xa2
	.type		mrg32k3aM1SubSeq,@object
	.size		mrg32k3aM1SubSeq,(mrg32k3aM2SubSeq - mrg32k3aM1SubSeq)
mrg32k3aM1SubSeq:
        /*0018*/ 	.byte	0x0b, 0xcc, 0xee, 0x04, 0x73, 0x29, 0x8b, 0x6f, 0xf6, 0x53, 0x03, 0xf6, 0x23, 0xf6, 0xea, 0xda
        /* <DEDUP_REMOVED lines=125> */
	.type		mrg32k3aM2SubSeq,@object
	.size		mrg32k3aM2SubSeq,(mrg32k3aM1 - mrg32k3aM2SubSeq)
mrg32k3aM2SubSeq:
        /* <DEDUP_REMOVED lines=126> */
	.type		mrg32k3aM1,@object
	.size		mrg32k3aM1,(mrg32k3aM1Seq - mrg32k3aM1)
mrg32k3aM1:
        /* <DEDUP_REMOVED lines=144> */
	.type		mrg32k3aM1Seq,@object
	.size		mrg32k3aM1Seq,(mrg32k3aM2 - mrg32k3aM1Seq)
mrg32k3aM1Seq:
        /* <DEDUP_REMOVED lines=144> */
	.type		mrg32k3aM2,@object
	.size		mrg32k3aM2,(mrg32k3aM2Seq - mrg32k3aM2)
mrg32k3aM2:
        /* <DEDUP_REMOVED lines=144> */
	.type		mrg32k3aM2Seq,@object
	.size		mrg32k3aM2Seq,(precalc_xorwow_matrix - mrg32k3aM2Seq)
mrg32k3aM2Seq:
        /* <DEDUP_REMOVED lines=144> */
	.type		precalc_xorwow_matrix,@object
	.size		precalc_xorwow_matrix,(precalc_xorwow_offset_matrix - precalc_xorwow_matrix)
precalc_xorwow_matrix:
        /* <DEDUP_REMOVED lines=6400> */
	.type		precalc_xorwow_offset_matrix,@object
	.size		precalc_xorwow_offset_matrix,(.L_1 - precalc_xorwow_offset_matrix)
precalc_xorwow_offset_matrix:
        /* <DEDUP_REMOVED lines=6400> */
.L_1:


//--------------------- .nv.shared.reserved.0     --------------------------
	.section	.nv.shared.reserved.0,"aw",@nobits
	.weak		__nv_reservedSMEM_offset_0_alias
	.size		__nv_reservedSMEM_offset_0_alias, 0, 64
	.other		__nv_reservedSMEM_offset_0_alias,@"STO_CUDA_RESERVED_SHARED STV_DEFAULT"
__nv_reservedSMEM_offset_0_alias:
	.zero		0
	.zero		64


//--------------------- .nv.constant0._Z12particlefuncPiS_S_PdP16particlepositionS2_P16particlemove_sphS_ --------------------------
	.section	.nv.constant0._Z12particlefuncPiS_S_PdP16particlepositionS2_P16particlemove_sphS_,"a",@progbits
	.sectionflags	@""
	.align	4
.nv.constant0._Z12particlefuncPiS_S_PdP16particlepositionS2_P16particlemove_sphS_:
	.zero		960


//--------------------- SYMBOLS --------------------------

	.type		.nv.reservedSmem.offset0,@object
	.size		.nv.reservedSmem.offset0,0x4
